//
// Generated by NVIDIA NVVM Compiler
//
// Compiler Build ID: CL-36424714
// Cuda compilation tools, release 13.0, V13.0.88
// Based on NVVM 20.0.0
//

.version 9.0
.target sm_100
.address_size 64

	// .globl	_Z10calc_pwtadPdS_S_S_S_S_iiiii
// _ZZ10calc_pwtadPdS_S_S_S_S_iiiiiE6tmp_pd has been demoted
// _ZZ10calc_pwtadPdS_S_S_S_S_iiiiiE9tmp_pwtad has been demoted
// _ZZ10calc_pwtadPdS_S_S_S_S_iiiiiE7tmp_pzd has been demoted
// _ZZ10calc_pwtadPdS_S_S_S_S_iiiiiE7tmp_pwz has been demoted
// _ZZ10calc_pwtadPdS_S_S_S_S_iiiiiE9tmp_ptrwz has been demoted
// _ZZ10calc_pwtadPdS_S_S_S_S_iiiiiE9tmp_Ptszd has been demoted
// _ZZ9calc_tszdPdS_S_S_S_S_S_S_S_S_iiiiifbbE12partial_tszd has been demoted
// _ZZ9calc_tszdPdS_S_S_S_S_S_S_S_S_iiiiifbbE12shared_ptszd has been demoted
// _ZZ9calc_tszdPdS_S_S_S_S_S_S_S_S_iiiiifbbE10shared_pzd has been demoted
// _ZZ9calc_tszdPdS_S_S_S_S_S_S_S_S_iiiiifbbE9shared_pd has been demoted
// _ZZ9calc_trwzPdS_S_S_S_S_S_S_S_S_S_S_iiiiiifbbE12partial_trwz has been demoted
// _ZZ9calc_trwzPdS_S_S_S_S_S_S_S_S_S_S_iiiiiifbbE7tmp_sum has been demoted
// _ZZ9calc_trwzPdS_S_S_S_S_S_S_S_S_S_S_iiiiiifbbE17tmp_sum_outerloop has been demoted
// _ZZ9calc_trwzPdS_S_S_S_S_S_S_S_S_S_S_iiiiiifbbE10partial_zd has been demoted
// _ZZ9calc_trwzPdS_S_S_S_S_S_S_S_S_S_S_iiiiiifbbE11partial_pwz has been demoted
// _ZZ9calc_trwzPdS_S_S_S_S_S_S_S_S_S_S_iiiiiifbbE13partial_ptrwz has been demoted
// _ZZ9calc_trwzPdS_S_S_S_S_S_S_S_S_S_S_iiiiiifbbE6tmp_pd has been demoted
// _ZZ9calc_trwzPdS_S_S_S_S_S_S_S_S_S_S_iiiiiifbbE10tmp_sum_wz has been demoted
// _ZZ9calc_trwzPdS_S_S_S_S_S_S_S_S_S_S_iiiiiifbbE14word_sum_count has been demoted

.visible .entry _Z10calc_pwtadPdS_S_S_S_S_iiiii(
	.param .u64 .ptr .align 1 _Z10calc_pwtadPdS_S_S_S_S_iiiii_param_0,
	.param .u64 .ptr .align 1 _Z10calc_pwtadPdS_S_S_S_S_iiiii_param_1,
	.param .u64 .ptr .align 1 _Z10calc_pwtadPdS_S_S_S_S_iiiii_param_2,
	.param .u64 .ptr .align 1 _Z10calc_pwtadPdS_S_S_S_S_iiiii_param_3,
	.param .u64 .ptr .align 1 _Z10calc_pwtadPdS_S_S_S_S_iiiii_param_4,
	.param .u64 .ptr .align 1 _Z10calc_pwtadPdS_S_S_S_S_iiiii_param_5,
	.param .u32 _Z10calc_pwtadPdS_S_S_S_S_iiiii_param_6,
	.param .u32 _Z10calc_pwtadPdS_S_S_S_S_iiiii_param_7,
	.param .u32 _Z10calc_pwtadPdS_S_S_S_S_iiiii_param_8,
	.param .u32 _Z10calc_pwtadPdS_S_S_S_S_iiiii_param_9,
	.param .u32 _Z10calc_pwtadPdS_S_S_S_S_iiiii_param_10
)
{
	.reg .pred 	%p<28>;
	.reg .b32 	%r<121>;
	.reg .b32 	%f<4>;
	.reg .b64 	%rd<89>;
	.reg .b64 	%fd<103>;
	// demoted variable
	.shared .align 8 .f64 _ZZ10calc_pwtadPdS_S_S_S_S_iiiiiE6tmp_pd;
	// demoted variable
	.shared .align 8 .b8 _ZZ10calc_pwtadPdS_S_S_S_S_iiiiiE9tmp_pwtad[1024];
	// demoted variable
	.shared .align 8 .f64 _ZZ10calc_pwtadPdS_S_S_S_S_iiiiiE7tmp_pzd;
	// demoted variable
	.shared .align 8 .f64 _ZZ10calc_pwtadPdS_S_S_S_S_iiiiiE7tmp_pwz;
	// demoted variable
	.shared .align 8 .f64 _ZZ10calc_pwtadPdS_S_S_S_S_iiiiiE9tmp_ptrwz;
	// demoted variable
	.shared .align 8 .b8 _ZZ10calc_pwtadPdS_S_S_S_S_iiiiiE9tmp_Ptszd[1024];
	ld.param.u64 	%rd12, [_Z10calc_pwtadPdS_S_S_S_S_iiiii_param_0];
	ld.param.u64 	%rd13, [_Z10calc_pwtadPdS_S_S_S_S_iiiii_param_1];
	ld.param.u64 	%rd14, [_Z10calc_pwtadPdS_S_S_S_S_iiiii_param_2];
	ld.param.u64 	%rd15, [_Z10calc_pwtadPdS_S_S_S_S_iiiii_param_3];
	ld.param.u64 	%rd16, [_Z10calc_pwtadPdS_S_S_S_S_iiiii_param_4];
	ld.param.u64 	%rd17, [_Z10calc_pwtadPdS_S_S_S_S_iiiii_param_5];
	ld.param.u32 	%r70, [_Z10calc_pwtadPdS_S_S_S_S_iiiii_param_7];
	ld.param.u32 	%r71, [_Z10calc_pwtadPdS_S_S_S_S_iiiii_param_8];
	ld.param.u32 	%r72, [_Z10calc_pwtadPdS_S_S_S_S_iiiii_param_9];
	ld.param.u32 	%r73, [_Z10calc_pwtadPdS_S_S_S_S_iiiii_param_10];
	cvta.to.global.u64 	%rd1, %rd13;
	cvta.to.global.u64 	%rd2, %rd14;
	cvta.to.global.u64 	%rd3, %rd16;
	cvta.to.global.u64 	%rd4, %rd15;
	cvta.to.global.u64 	%rd18, %rd17;
	mov.u32 	%r1, %ctaid.x;
	mul.wide.u32 	%rd19, %r1, 8;
	add.s64 	%rd20, %rd18, %rd19;
	ld.global.f64 	%fd1, [%rd20];
	st.shared.f64 	[_ZZ10calc_pwtadPdS_S_S_S_S_iiiiiE6tmp_pd], %fd1;
	cvt.rn.f32.s32 	%f1, %r71;
	mul.f32 	%f2, %f1, 0f3C000000;
	cvt.rpi.f32.f32 	%f3, %f2;
	cvt.rzi.s32.f32 	%r2, %f3;
	setp.lt.s32 	%p1, %r73, 1;
	@%p1 bra 	$L__BB0_47;
	mov.u32 	%r3, %tid.x;
	shl.b32 	%r75, %r3, 3;
	mov.u32 	%r76, _ZZ10calc_pwtadPdS_S_S_S_S_iiiiiE9tmp_pwtad;
	add.s32 	%r4, %r76, %r75;
	mov.u32 	%r77, _ZZ10calc_pwtadPdS_S_S_S_S_iiiiiE9tmp_Ptszd;
	add.s32 	%r5, %r77, %r75;
	mul.lo.s32 	%r6, %r70, %r1;
	add.s32 	%r78, %r71, %r73;
	add.s32 	%r7, %r78, -1;
	mul.lo.s32 	%r8, %r7, %r1;
	and.b32  	%r9, %r70, 3;
	and.b32  	%r10, %r70, 2147483644;
	neg.s32 	%r11, %r10;
	add.s32 	%r79, %r6, 3;
	mad.lo.s32 	%r80, %r71, %r6, %r71;
	add.s32 	%r12, %r3, %r80;
	shl.b32 	%r13, %r71, 2;
	add.s32 	%r81, %r6, 2;
	mad.lo.s32 	%r14, %r71, %r81, %r3;
	mad.lo.s32 	%r15, %r71, %r79, %r3;
	mul.lo.s32 	%r82, %r1, %r71;
	mad.lo.s32 	%r16, %r82, %r70, %r3;
	shl.b32 	%r17, %r72, 2;
	mul.lo.s32 	%r83, %r73, %r72;
	shl.b32 	%r18, %r83, 2;
	cvta.to.global.u64 	%rd5, %rd12;
	mov.b32 	%r105, 0;
$L__BB0_2:
	setp.lt.s32 	%p2, %r72, 1;
	@%p2 bra 	$L__BB0_46;
	mov.b32 	%r106, 0;
$L__BB0_4:
	setp.lt.s32 	%p3, %r2, 1;
	@%p3 bra 	$L__BB0_45;
	add.s32 	%r21, %r72, %r106;
	mad.lo.s32 	%r22, %r73, %r21, %r105;
	shl.b32 	%r86, %r72, 1;
	add.s32 	%r87, %r86, %r106;
	mad.lo.s32 	%r23, %r73, %r87, %r105;
	mad.lo.s32 	%r88, %r72, 3, %r106;
	mad.lo.s32 	%r24, %r73, %r88, %r105;
	mad.lo.s32 	%r89, %r73, %r106, %r105;
	mul.wide.u32 	%rd21, %r89, 8;
	add.s64 	%rd6, %rd3, %rd21;
	mov.b32 	%r107, 0;
$L__BB0_6:
	setp.lt.s32 	%p4, %r70, 1;
	mov.b64 	%rd22, 0;
	st.shared.u64 	[%r4], %rd22;
	bar.sync 	0;
	@%p4 bra 	$L__BB0_42;
	setp.lt.u32 	%p5, %r70, 4;
	shl.b32 	%r26, %r107, 7;
	add.s32 	%r27, %r26, %r3;
	mov.b32 	%r120, 0;
	@%p5 bra 	$L__BB0_26;
	mad.lo.s32 	%r109, %r72, 3, %r106;
	add.s32 	%r118, %r6, 3;
	shl.b32 	%r91, %r72, 1;
	add.s32 	%r111, %r91, %r106;
	mul.wide.u32 	%rd23, %r106, 8;
	add.s64 	%rd88, %rd4, %rd23;
	add.s32 	%r117, %r12, %r26;
	add.s32 	%r116, %r14, %r26;
	add.s32 	%r115, %r15, %r26;
	add.s32 	%r114, %r16, %r26;
	mov.u64 	%rd87, %rd6;
	mov.u32 	%r108, %r24;
	mov.u32 	%r110, %r23;
	mov.u32 	%r112, %r22;
	mov.u32 	%r113, %r21;
	mov.u32 	%r119, %r11;
$L__BB0_9:
	setp.ge.u32 	%p6, %r27, %r71;
	ld.global.f64 	%fd2, [%rd88];
	st.shared.f64 	[_ZZ10calc_pwtadPdS_S_S_S_S_iiiiiE7tmp_pwz], %fd2;
	ld.global.f64 	%fd3, [%rd87];
	st.shared.f64 	[_ZZ10calc_pwtadPdS_S_S_S_S_iiiiiE9tmp_ptrwz], %fd3;
	mov.b64 	%rd24, 0;
	st.shared.u64 	[%r5], %rd24;
	add.s32 	%r47, %r118, -2;
	add.s32 	%r92, %r118, -3;
	mul.wide.u32 	%rd25, %r92, 8;
	add.s64 	%rd26, %rd2, %rd25;
	ld.global.f64 	%fd4, [%rd26];
	st.shared.f64 	[_ZZ10calc_pwtadPdS_S_S_S_S_iiiiiE7tmp_pzd], %fd4;
	bar.sync 	0;
	@%p6 bra 	$L__BB0_11;
	mul.wide.s32 	%rd27, %r114, 8;
	add.s64 	%rd28, %rd1, %rd27;
	ld.global.f64 	%fd5, [%rd28];
	st.shared.f64 	[%r5], %fd5;
$L__BB0_11:
	bar.sync 	0;
	@%p6 bra 	$L__BB0_13;
	ld.shared.f64 	%fd6, [_ZZ10calc_pwtadPdS_S_S_S_S_iiiiiE6tmp_pd];
	ld.shared.f64 	%fd7, [_ZZ10calc_pwtadPdS_S_S_S_S_iiiiiE7tmp_pzd];
	mul.f64 	%fd8, %fd6, %fd7;
	ld.shared.f64 	%fd9, [%r5];
	mul.f64 	%fd10, %fd8, %fd9;
	ld.shared.f64 	%fd11, [_ZZ10calc_pwtadPdS_S_S_S_S_iiiiiE7tmp_pwz];
	mul.f64 	%fd12, %fd10, %fd11;
	ld.shared.f64 	%fd13, [_ZZ10calc_pwtadPdS_S_S_S_S_iiiiiE9tmp_ptrwz];
	ld.shared.f64 	%fd14, [%r4];
	fma.rn.f64 	%fd15, %fd12, %fd13, %fd14;
	st.shared.f64 	[%r4], %fd15;
$L__BB0_13:
	bar.sync 	0;
	mul.wide.u32 	%rd29, %r113, 8;
	add.s64 	%rd30, %rd4, %rd29;
	ld.global.f64 	%fd16, [%rd30];
	st.shared.f64 	[_ZZ10calc_pwtadPdS_S_S_S_S_iiiiiE7tmp_pwz], %fd16;
	mul.wide.u32 	%rd31, %r112, 8;
	add.s64 	%rd32, %rd3, %rd31;
	ld.global.f64 	%fd17, [%rd32];
	st.shared.f64 	[_ZZ10calc_pwtadPdS_S_S_S_S_iiiiiE9tmp_ptrwz], %fd17;
	mov.b64 	%rd33, 0;
	st.shared.u64 	[%r5], %rd33;
	mul.wide.u32 	%rd34, %r47, 8;
	add.s64 	%rd35, %rd2, %rd34;
	ld.global.f64 	%fd18, [%rd35];
	st.shared.f64 	[_ZZ10calc_pwtadPdS_S_S_S_S_iiiiiE7tmp_pzd], %fd18;
	bar.sync 	0;
	@%p6 bra 	$L__BB0_15;
	mul.wide.s32 	%rd36, %r117, 8;
	add.s64 	%rd37, %rd1, %rd36;
	ld.global.f64 	%fd19, [%rd37];
	st.shared.f64 	[%r5], %fd19;
$L__BB0_15:
	bar.sync 	0;
	@%p6 bra 	$L__BB0_17;
	ld.shared.f64 	%fd20, [_ZZ10calc_pwtadPdS_S_S_S_S_iiiiiE6tmp_pd];
	ld.shared.f64 	%fd21, [_ZZ10calc_pwtadPdS_S_S_S_S_iiiiiE7tmp_pzd];
	mul.f64 	%fd22, %fd20, %fd21;
	ld.shared.f64 	%fd23, [%r5];
	mul.f64 	%fd24, %fd22, %fd23;
	ld.shared.f64 	%fd25, [_ZZ10calc_pwtadPdS_S_S_S_S_iiiiiE7tmp_pwz];
	mul.f64 	%fd26, %fd24, %fd25;
	ld.shared.f64 	%fd27, [_ZZ10calc_pwtadPdS_S_S_S_S_iiiiiE9tmp_ptrwz];
	ld.shared.f64 	%fd28, [%r4];
	fma.rn.f64 	%fd29, %fd26, %fd27, %fd28;
	st.shared.f64 	[%r4], %fd29;
$L__BB0_17:
	bar.sync 	0;
	mul.wide.u32 	%rd38, %r111, 8;
	add.s64 	%rd39, %rd4, %rd38;
	ld.global.f64 	%fd30, [%rd39];
	st.shared.f64 	[_ZZ10calc_pwtadPdS_S_S_S_S_iiiiiE7tmp_pwz], %fd30;
	mul.wide.u32 	%rd40, %r110, 8;
	add.s64 	%rd41, %rd3, %rd40;
	ld.global.f64 	%fd31, [%rd41];
	st.shared.f64 	[_ZZ10calc_pwtadPdS_S_S_S_S_iiiiiE9tmp_ptrwz], %fd31;
	mov.b64 	%rd42, 0;
	st.shared.u64 	[%r5], %rd42;
	add.s32 	%r93, %r47, 1;
	mul.wide.u32 	%rd43, %r93, 8;
	add.s64 	%rd44, %rd2, %rd43;
	ld.global.f64 	%fd32, [%rd44];
	st.shared.f64 	[_ZZ10calc_pwtadPdS_S_S_S_S_iiiiiE7tmp_pzd], %fd32;
	bar.sync 	0;
	@%p6 bra 	$L__BB0_19;
	mul.wide.s32 	%rd45, %r116, 8;
	add.s64 	%rd46, %rd1, %rd45;
	ld.global.f64 	%fd33, [%rd46];
	st.shared.f64 	[%r5], %fd33;
$L__BB0_19:
	bar.sync 	0;
	@%p6 bra 	$L__BB0_21;
	ld.shared.f64 	%fd34, [_ZZ10calc_pwtadPdS_S_S_S_S_iiiiiE6tmp_pd];
	ld.shared.f64 	%fd35, [_ZZ10calc_pwtadPdS_S_S_S_S_iiiiiE7tmp_pzd];
	mul.f64 	%fd36, %fd34, %fd35;
	ld.shared.f64 	%fd37, [%r5];
	mul.f64 	%fd38, %fd36, %fd37;
	ld.shared.f64 	%fd39, [_ZZ10calc_pwtadPdS_S_S_S_S_iiiiiE7tmp_pwz];
	mul.f64 	%fd40, %fd38, %fd39;
	ld.shared.f64 	%fd41, [_ZZ10calc_pwtadPdS_S_S_S_S_iiiiiE9tmp_ptrwz];
	ld.shared.f64 	%fd42, [%r4];
	fma.rn.f64 	%fd43, %fd40, %fd41, %fd42;
	st.shared.f64 	[%r4], %fd43;
$L__BB0_21:
	bar.sync 	0;
	mul.wide.u32 	%rd47, %r109, 8;
	add.s64 	%rd48, %rd4, %rd47;
	ld.global.f64 	%fd44, [%rd48];
	st.shared.f64 	[_ZZ10calc_pwtadPdS_S_S_S_S_iiiiiE7tmp_pwz], %fd44;
	mul.wide.u32 	%rd49, %r108, 8;
	add.s64 	%rd50, %rd3, %rd49;
	ld.global.f64 	%fd45, [%rd50];
	st.shared.f64 	[_ZZ10calc_pwtadPdS_S_S_S_S_iiiiiE9tmp_ptrwz], %fd45;
	mov.b64 	%rd51, 0;
	st.shared.u64 	[%r5], %rd51;
	mul.wide.u32 	%rd52, %r118, 8;
	add.s64 	%rd53, %rd2, %rd52;
	ld.global.f64 	%fd46, [%rd53];
	st.shared.f64 	[_ZZ10calc_pwtadPdS_S_S_S_S_iiiiiE7tmp_pzd], %fd46;
	bar.sync 	0;
	@%p6 bra 	$L__BB0_23;
	mul.wide.s32 	%rd54, %r115, 8;
	add.s64 	%rd55, %rd1, %rd54;
	ld.global.f64 	%fd47, [%rd55];
	st.shared.f64 	[%r5], %fd47;
$L__BB0_23:
	bar.sync 	0;
	@%p6 bra 	$L__BB0_25;
	ld.shared.f64 	%fd48, [_ZZ10calc_pwtadPdS_S_S_S_S_iiiiiE6tmp_pd];
	ld.shared.f64 	%fd49, [_ZZ10calc_pwtadPdS_S_S_S_S_iiiiiE7tmp_pzd];
	mul.f64 	%fd50, %fd48, %fd49;
	ld.shared.f64 	%fd51, [%r5];
	mul.f64 	%fd52, %fd50, %fd51;
	ld.shared.f64 	%fd53, [_ZZ10calc_pwtadPdS_S_S_S_S_iiiiiE7tmp_pwz];
	mul.f64 	%fd54, %fd52, %fd53;
	ld.shared.f64 	%fd55, [_ZZ10calc_pwtadPdS_S_S_S_S_iiiiiE9tmp_ptrwz];
	ld.shared.f64 	%fd56, [%r4];
	fma.rn.f64 	%fd57, %fd54, %fd55, %fd56;
	st.shared.f64 	[%r4], %fd57;
$L__BB0_25:
	bar.sync 	0;
	add.s32 	%r119, %r119, 4;
	add.s32 	%r118, %r118, 4;
	add.s32 	%r117, %r117, %r13;
	add.s32 	%r116, %r116, %r13;
	add.s32 	%r115, %r115, %r13;
	add.s32 	%r114, %r114, %r13;
	add.s32 	%r113, %r113, %r17;
	add.s32 	%r112, %r112, %r18;
	add.s32 	%r111, %r111, %r17;
	add.s32 	%r110, %r110, %r18;
	add.s32 	%r109, %r109, %r17;
	add.s32 	%r108, %r108, %r18;
	mul.wide.u32 	%rd56, %r17, 8;
	add.s64 	%rd88, %rd88, %rd56;
	mul.wide.u32 	%rd57, %r18, 8;
	add.s64 	%rd87, %rd87, %rd57;
	setp.ne.s32 	%p14, %r119, 0;
	mov.u32 	%r120, %r10;
	@%p14 bra 	$L__BB0_9;
$L__BB0_26:
	setp.eq.s32 	%p15, %r9, 0;
	@%p15 bra 	$L__BB0_42;
	setp.ge.u32 	%p16, %r27, %r71;
	mad.lo.s32 	%r61, %r120, %r72, %r106;
	mul.wide.u32 	%rd58, %r61, 8;
	add.s64 	%rd59, %rd4, %rd58;
	ld.global.f64 	%fd58, [%rd59];
	st.shared.f64 	[_ZZ10calc_pwtadPdS_S_S_S_S_iiiiiE7tmp_pwz], %fd58;
	mad.lo.s32 	%r94, %r61, %r73, %r105;
	mul.wide.u32 	%rd60, %r94, 8;
	add.s64 	%rd61, %rd3, %rd60;
	ld.global.f64 	%fd59, [%rd61];
	st.shared.f64 	[_ZZ10calc_pwtadPdS_S_S_S_S_iiiiiE9tmp_ptrwz], %fd59;
	mov.b64 	%rd62, 0;
	st.shared.u64 	[%r5], %rd62;
	add.s32 	%r62, %r120, %r6;
	mul.wide.u32 	%rd63, %r62, 8;
	add.s64 	%rd64, %rd2, %rd63;
	ld.global.f64 	%fd60, [%rd64];
	st.shared.f64 	[_ZZ10calc_pwtadPdS_S_S_S_S_iiiiiE7tmp_pzd], %fd60;
	bar.sync 	0;
	mad.lo.s32 	%r63, %r62, %r71, %r27;
	@%p16 bra 	$L__BB0_29;
	mul.wide.s32 	%rd65, %r63, 8;
	add.s64 	%rd66, %rd1, %rd65;
	ld.global.f64 	%fd61, [%rd66];
	st.shared.f64 	[%r5], %fd61;
$L__BB0_29:
	setp.ge.u32 	%p17, %r27, %r71;
	bar.sync 	0;
	@%p17 bra 	$L__BB0_31;
	ld.shared.f64 	%fd62, [_ZZ10calc_pwtadPdS_S_S_S_S_iiiiiE6tmp_pd];
	ld.shared.f64 	%fd63, [_ZZ10calc_pwtadPdS_S_S_S_S_iiiiiE7tmp_pzd];
	mul.f64 	%fd64, %fd62, %fd63;
	ld.shared.f64 	%fd65, [%r5];
	mul.f64 	%fd66, %fd64, %fd65;
	ld.shared.f64 	%fd67, [_ZZ10calc_pwtadPdS_S_S_S_S_iiiiiE7tmp_pwz];
	mul.f64 	%fd68, %fd66, %fd67;
	ld.shared.f64 	%fd69, [_ZZ10calc_pwtadPdS_S_S_S_S_iiiiiE9tmp_ptrwz];
	ld.shared.f64 	%fd70, [%r4];
	fma.rn.f64 	%fd71, %fd68, %fd69, %fd70;
	st.shared.f64 	[%r4], %fd71;
$L__BB0_31:
	setp.eq.s32 	%p18, %r9, 1;
	bar.sync 	0;
	@%p18 bra 	$L__BB0_42;
	setp.ge.u32 	%p19, %r27, %r71;
	add.s32 	%r64, %r61, %r72;
	mul.wide.u32 	%rd67, %r64, 8;
	add.s64 	%rd68, %rd4, %rd67;
	ld.global.f64 	%fd72, [%rd68];
	st.shared.f64 	[_ZZ10calc_pwtadPdS_S_S_S_S_iiiiiE7tmp_pwz], %fd72;
	mad.lo.s32 	%r95, %r64, %r73, %r105;
	mul.wide.u32 	%rd69, %r95, 8;
	add.s64 	%rd70, %rd3, %rd69;
	ld.global.f64 	%fd73, [%rd70];
	st.shared.f64 	[_ZZ10calc_pwtadPdS_S_S_S_S_iiiiiE9tmp_ptrwz], %fd73;
	mov.b64 	%rd71, 0;
	st.shared.u64 	[%r5], %rd71;
	add.s32 	%r96, %r62, 1;
	mul.wide.u32 	%rd72, %r96, 8;
	add.s64 	%rd73, %rd2, %rd72;
	ld.global.f64 	%fd74, [%rd73];
	st.shared.f64 	[_ZZ10calc_pwtadPdS_S_S_S_S_iiiiiE7tmp_pzd], %fd74;
	bar.sync 	0;
	add.s32 	%r65, %r63, %r71;
	@%p19 bra 	$L__BB0_34;
	mul.wide.s32 	%rd74, %r65, 8;
	add.s64 	%rd75, %rd1, %rd74;
	ld.global.f64 	%fd75, [%rd75];
	st.shared.f64 	[%r5], %fd75;
$L__BB0_34:
	setp.ge.u32 	%p20, %r27, %r71;
	bar.sync 	0;
	@%p20 bra 	$L__BB0_36;
	ld.shared.f64 	%fd76, [_ZZ10calc_pwtadPdS_S_S_S_S_iiiiiE6tmp_pd];
	ld.shared.f64 	%fd77, [_ZZ10calc_pwtadPdS_S_S_S_S_iiiiiE7tmp_pzd];
	mul.f64 	%fd78, %fd76, %fd77;
	ld.shared.f64 	%fd79, [%r5];
	mul.f64 	%fd80, %fd78, %fd79;
	ld.shared.f64 	%fd81, [_ZZ10calc_pwtadPdS_S_S_S_S_iiiiiE7tmp_pwz];
	mul.f64 	%fd82, %fd80, %fd81;
	ld.shared.f64 	%fd83, [_ZZ10calc_pwtadPdS_S_S_S_S_iiiiiE9tmp_ptrwz];
	ld.shared.f64 	%fd84, [%r4];
	fma.rn.f64 	%fd85, %fd82, %fd83, %fd84;
	st.shared.f64 	[%r4], %fd85;
$L__BB0_36:
	setp.eq.s32 	%p21, %r9, 2;
	bar.sync 	0;
	@%p21 bra 	$L__BB0_42;
	setp.ge.u32 	%p22, %r27, %r71;
	add.s32 	%r97, %r64, %r72;
	mul.wide.u32 	%rd76, %r97, 8;
	add.s64 	%rd77, %rd4, %rd76;
	ld.global.f64 	%fd86, [%rd77];
	st.shared.f64 	[_ZZ10calc_pwtadPdS_S_S_S_S_iiiiiE7tmp_pwz], %fd86;
	mad.lo.s32 	%r98, %r97, %r73, %r105;
	mul.wide.u32 	%rd78, %r98, 8;
	add.s64 	%rd79, %rd3, %rd78;
	ld.global.f64 	%fd87, [%rd79];
	st.shared.f64 	[_ZZ10calc_pwtadPdS_S_S_S_S_iiiiiE9tmp_ptrwz], %fd87;
	mov.b64 	%rd80, 0;
	st.shared.u64 	[%r5], %rd80;
	add.s32 	%r99, %r62, 2;
	mul.wide.u32 	%rd81, %r99, 8;
	add.s64 	%rd82, %rd2, %rd81;
	ld.global.f64 	%fd88, [%rd82];
	st.shared.f64 	[_ZZ10calc_pwtadPdS_S_S_S_S_iiiiiE7tmp_pzd], %fd88;
	bar.sync 	0;
	@%p22 bra 	$L__BB0_39;
	add.s32 	%r100, %r65, %r71;
	mul.wide.s32 	%rd83, %r100, 8;
	add.s64 	%rd84, %rd1, %rd83;
	ld.global.f64 	%fd89, [%rd84];
	st.shared.f64 	[%r5], %fd89;
$L__BB0_39:
	setp.ge.u32 	%p23, %r27, %r71;
	bar.sync 	0;
	@%p23 bra 	$L__BB0_41;
	ld.shared.f64 	%fd90, [_ZZ10calc_pwtadPdS_S_S_S_S_iiiiiE6tmp_pd];
	ld.shared.f64 	%fd91, [_ZZ10calc_pwtadPdS_S_S_S_S_iiiiiE7tmp_pzd];
	mul.f64 	%fd92, %fd90, %fd91;
	ld.shared.f64 	%fd93, [%r5];
	mul.f64 	%fd94, %fd92, %fd93;
	ld.shared.f64 	%fd95, [_ZZ10calc_pwtadPdS_S_S_S_S_iiiiiE7tmp_pwz];
	mul.f64 	%fd96, %fd94, %fd95;
	ld.shared.f64 	%fd97, [_ZZ10calc_pwtadPdS_S_S_S_S_iiiiiE9tmp_ptrwz];
	ld.shared.f64 	%fd98, [%r4];
	fma.rn.f64 	%fd99, %fd96, %fd97, %fd98;
	st.shared.f64 	[%r4], %fd99;
$L__BB0_41:
	bar.sync 	0;
$L__BB0_42:
	shl.b32 	%r101, %r107, 7;
	add.s32 	%r102, %r105, %r3;
	add.s32 	%r66, %r102, %r101;
	setp.ge.s32 	%p24, %r66, %r7;
	@%p24 bra 	$L__BB0_44;
	add.s32 	%r103, %r66, %r8;
	mad.lo.s32 	%r104, %r103, %r72, %r106;
	ld.shared.f64 	%fd100, [%r4];
	mul.wide.s32 	%rd85, %r104, 8;
	add.s64 	%rd86, %rd5, %rd85;
	ld.global.f64 	%fd101, [%rd86];
	add.f64 	%fd102, %fd100, %fd101;
	st.global.f64 	[%rd86], %fd102;
$L__BB0_44:
	bar.sync 	0;
	add.s32 	%r107, %r107, 1;
	setp.ne.s32 	%p25, %r107, %r2;
	@%p25 bra 	$L__BB0_6;
$L__BB0_45:
	add.s32 	%r106, %r106, 1;
	setp.ne.s32 	%p26, %r106, %r72;
	@%p26 bra 	$L__BB0_4;
$L__BB0_46:
	add.s32 	%r105, %r105, 1;
	setp.ne.s32 	%p27, %r105, %r73;
	@%p27 bra 	$L__BB0_2;
$L__BB0_47:
	ret;

}
	// .globl	_Z9calc_tszdPdS_S_S_S_S_S_S_S_S_iiiiifbb
.visible .entry _Z9calc_tszdPdS_S_S_S_S_S_S_S_S_iiiiifbb(
	.param .u64 .ptr .align 1 _Z9calc_tszdPdS_S_S_S_S_S_S_S_S_iiiiifbb_param_0,
	.param .u64 .ptr .align 1 _Z9calc_tszdPdS_S_S_S_S_S_S_S_S_iiiiifbb_param_1,
	.param .u64 .ptr .align 1 _Z9calc_tszdPdS_S_S_S_S_S_S_S_S_iiiiifbb_param_2,
	.param .u64 .ptr .align 1 _Z9calc_tszdPdS_S_S_S_S_S_S_S_S_iiiiifbb_param_3,
	.param .u64 .ptr .align 1 _Z9calc_tszdPdS_S_S_S_S_S_S_S_S_iiiiifbb_param_4,
	.param .u64 .ptr .align 1 _Z9calc_tszdPdS_S_S_S_S_S_S_S_S_iiiiifbb_param_5,
	.param .u64 .ptr .align 1 _Z9calc_tszdPdS_S_S_S_S_S_S_S_S_iiiiifbb_param_6,
	.param .u64 .ptr .align 1 _Z9calc_tszdPdS_S_S_S_S_S_S_S_S_iiiiifbb_param_7,
	.param .u64 .ptr .align 1 _Z9calc_tszdPdS_S_S_S_S_S_S_S_S_iiiiifbb_param_8,
	.param .u64 .ptr .align 1 _Z9calc_tszdPdS_S_S_S_S_S_S_S_S_iiiiifbb_param_9,
	.param .u32 _Z9calc_tszdPdS_S_S_S_S_S_S_S_S_iiiiifbb_param_10,
	.param .u32 _Z9calc_tszdPdS_S_S_S_S_S_S_S_S_iiiiifbb_param_11,
	.param .u32 _Z9calc_tszdPdS_S_S_S_S_S_S_S_S_iiiiifbb_param_12,
	.param .u32 _Z9calc_tszdPdS_S_S_S_S_S_S_S_S_iiiiifbb_param_13,
	.param .u32 _Z9calc_tszdPdS_S_S_S_S_S_S_S_S_iiiiifbb_param_14,
	.param .f32 _Z9calc_tszdPdS_S_S_S_S_S_S_S_S_iiiiifbb_param_15,
	.param .u8 _Z9calc_tszdPdS_S_S_S_S_S_S_S_S_iiiiifbb_param_16,
	.param .u8 _Z9calc_tszdPdS_S_S_S_S_S_S_S_S_iiiiifbb_param_17
)
{
	.reg .pred 	%p<25>;
	.reg .b16 	%rs<4>;
	.reg .b32 	%r<70>;
	.reg .b32 	%f<8>;
	.reg .b64 	%rd<45>;
	.reg .b64 	%fd<81>;
	// demoted variable
	.shared .align 8 .b8 _ZZ9calc_tszdPdS_S_S_S_S_S_S_S_S_iiiiifbbE12partial_tszd[2048];
	// demoted variable
	.shared .align 8 .f64 _ZZ9calc_tszdPdS_S_S_S_S_S_S_S_S_iiiiifbbE12shared_ptszd;
	// demoted variable
	.shared .align 8 .f64 _ZZ9calc_tszdPdS_S_S_S_S_S_S_S_S_iiiiifbbE10shared_pzd;
	// demoted variable
	.shared .align 8 .f64 _ZZ9calc_tszdPdS_S_S_S_S_S_S_S_S_iiiiifbbE9shared_pd;
	ld.param.u64 	%rd12, [_Z9calc_tszdPdS_S_S_S_S_S_S_S_S_iiiiifbb_param_1];
	ld.param.u64 	%rd13, [_Z9calc_tszdPdS_S_S_S_S_S_S_S_S_iiiiifbb_param_2];
	ld.param.u64 	%rd14, [_Z9calc_tszdPdS_S_S_S_S_S_S_S_S_iiiiifbb_param_3];
	ld.param.u64 	%rd15, [_Z9calc_tszdPdS_S_S_S_S_S_S_S_S_iiiiifbb_param_4];
	ld.param.u64 	%rd16, [_Z9calc_tszdPdS_S_S_S_S_S_S_S_S_iiiiifbb_param_5];
	ld.param.u64 	%rd17, [_Z9calc_tszdPdS_S_S_S_S_S_S_S_S_iiiiifbb_param_6];
	ld.param.u64 	%rd18, [_Z9calc_tszdPdS_S_S_S_S_S_S_S_S_iiiiifbb_param_7];
	ld.param.u64 	%rd20, [_Z9calc_tszdPdS_S_S_S_S_S_S_S_S_iiiiifbb_param_8];
	ld.param.u32 	%r33, [_Z9calc_tszdPdS_S_S_S_S_S_S_S_S_iiiiifbb_param_11];
	ld.param.u32 	%r34, [_Z9calc_tszdPdS_S_S_S_S_S_S_S_S_iiiiifbb_param_12];
	ld.param.u32 	%r35, [_Z9calc_tszdPdS_S_S_S_S_S_S_S_S_iiiiifbb_param_13];
	ld.param.u32 	%r36, [_Z9calc_tszdPdS_S_S_S_S_S_S_S_S_iiiiifbb_param_14];
	ld.param.f32 	%f1, [_Z9calc_tszdPdS_S_S_S_S_S_S_S_S_iiiiifbb_param_15];
	ld.param.s8 	%rs2, [_Z9calc_tszdPdS_S_S_S_S_S_S_S_S_iiiiifbb_param_17];
	cvta.to.global.u64 	%rd1, %rd20;
	cvt.rn.f32.s32 	%f2, %r35;
	mul.f32 	%f3, %f2, 0f3D800000;
	cvt.rpi.f32.f32 	%f4, %f3;
	cvt.rzi.s32.f32 	%r1, %f4;
	cvt.rn.f32.s32 	%f5, %r36;
	mul.f32 	%f6, %f5, 0f3D800000;
	cvt.rpi.f32.f32 	%f7, %f6;
	cvt.rzi.s32.f32 	%r2, %f7;
	setp.lt.s32 	%p1, %r34, 1;
	mov.f64 	%fd78, 0d0000000000000000;
	@%p1 bra 	$L__BB1_31;
	cvta.to.global.u64 	%rd21, %rd14;
	mov.u32 	%r38, %ctaid.y;
	mov.u32 	%r39, %ctaid.x;
	mad.lo.s32 	%r40, %r33, %r38, %r39;
	mul.lo.s32 	%r3, %r40, %r34;
	mul.wide.u32 	%rd22, %r40, 8;
	add.s64 	%rd2, %rd21, %rd22;
	mul.wide.u32 	%rd23, %r38, 8;
	add.s64 	%rd3, %rd1, %rd23;
	mov.u32 	%r4, %tid.x;
	mov.u32 	%r5, %tid.y;
	or.b32  	%r6, %r4, %r5;
	shl.b32 	%r41, %r5, 4;
	add.s32 	%r7, %r41, %r4;
	shl.b32 	%r42, %r7, 3;
	mov.u32 	%r43, _ZZ9calc_tszdPdS_S_S_S_S_S_S_S_S_iiiiifbbE12partial_tszd;
	add.s32 	%r8, %r43, %r42;
	mov.u32 	%r9, %ntid.y;
	mov.u32 	%r10, %ntid.x;
	add.s32 	%r44, %r34, %r36;
	add.s32 	%r11, %r44, -1;
	mul.lo.s32 	%r12, %r11, %r38;
	mul.lo.s32 	%r13, %r35, %r39;
	cvt.f64.f32 	%fd1, %f1;
	mul.lo.s32 	%r45, %r34, %r33;
	cvt.rn.f64.s32 	%fd2, %r45;
	cvta.to.global.u64 	%rd4, %rd13;
	cvta.to.global.u64 	%rd5, %rd12;
	cvta.to.global.u64 	%rd6, %rd18;
	cvta.to.global.u64 	%rd7, %rd15;
	cvta.to.global.u64 	%rd8, %rd16;
	cvta.to.global.u64 	%rd9, %rd17;
	mov.f64 	%fd78, 0d0000000000000000;
	mov.b32 	%r63, 0;
$L__BB1_2:
	setp.eq.s32 	%p2, %r1, 0;
	add.s32 	%r15, %r63, %r3;
	mul.wide.u32 	%rd24, %r15, 8;
	add.s64 	%rd25, %rd4, %rd24;
	ld.global.f64 	%fd19, [%rd25];
	st.shared.f64 	[_ZZ9calc_tszdPdS_S_S_S_S_S_S_S_S_iiiiifbbE12shared_ptszd], %fd19;
	ld.global.f64 	%fd20, [%rd2];
	st.shared.f64 	[_ZZ9calc_tszdPdS_S_S_S_S_S_S_S_S_iiiiifbbE10shared_pzd], %fd20;
	ld.global.f64 	%fd21, [%rd3];
	st.shared.f64 	[_ZZ9calc_tszdPdS_S_S_S_S_S_S_S_S_iiiiifbbE9shared_pd], %fd21;
	bar.sync 	0;
	mov.f64 	%fd75, 0d0000000000000000;
	@%p2 bra 	$L__BB1_26;
	mov.f64 	%fd75, 0d0000000000000000;
	mov.b32 	%r64, 0;
$L__BB1_4:
	setp.eq.s32 	%p3, %r2, 0;
	@%p3 bra 	$L__BB1_25;
	neg.s32 	%r68, %r2;
	add.s32 	%r67, %r5, %r63;
	mad.lo.s32 	%r19, %r64, %r10, %r4;
	add.s32 	%r48, %r19, %r13;
	mul.wide.u32 	%rd26, %r48, 8;
	add.s64 	%rd10, %rd7, %rd26;
	mad.lo.s32 	%r66, %r48, %r36, %r5;
	mov.b32 	%r69, 0;
	mov.u32 	%r65, %r5;
$L__BB1_6:
	setp.ge.u32 	%p4, %r19, %r35;
	mov.b64 	%rd27, 0;
	st.shared.u64 	[%r8], %rd27;
	bar.sync 	0;
	setp.ge.u32 	%p5, %r65, %r36;
	or.pred  	%p6, %p5, %p4;
	@%p6 bra 	$L__BB1_8;
	mad.lo.s32 	%r49, %r69, %r9, %r5;
	add.s32 	%r50, %r49, %r63;
	div.u32 	%r51, %r67, %r11;
	add.s32 	%r52, %r50, %r12;
	sub.s32 	%r53, %r52, %r51;
	mad.lo.s32 	%r54, %r53, %r35, %r19;
	ld.shared.f64 	%fd23, [_ZZ9calc_tszdPdS_S_S_S_S_S_S_S_S_iiiiifbbE9shared_pd];
	mul.wide.s32 	%rd28, %r54, 8;
	add.s64 	%rd29, %rd6, %rd28;
	ld.global.f64 	%fd24, [%rd29];
	mul.f64 	%fd25, %fd23, %fd24;
	ld.shared.f64 	%fd26, [_ZZ9calc_tszdPdS_S_S_S_S_S_S_S_S_iiiiifbbE10shared_pzd];
	mul.f64 	%fd27, %fd25, %fd26;
	ld.shared.f64 	%fd28, [_ZZ9calc_tszdPdS_S_S_S_S_S_S_S_S_iiiiifbbE12shared_ptszd];
	mul.f64 	%fd29, %fd27, %fd28;
	ld.global.f64 	%fd30, [%rd10];
	mul.f64 	%fd31, %fd29, %fd30;
	mul.wide.u32 	%rd30, %r66, 8;
	add.s64 	%rd31, %rd8, %rd30;
	ld.global.f64 	%fd32, [%rd31];
	mul.f64 	%fd33, %fd31, %fd32;
	add.s64 	%rd32, %rd9, %rd28;
	ld.global.f64 	%fd34, [%rd32];
	add.f64 	%fd35, %fd34, 0d3CB0000000000000;
	div.rn.f64 	%fd36, %fd33, %fd35;
	st.shared.f64 	[%r8], %fd36;
$L__BB1_8:
	setp.gt.u32 	%p7, %r7, 127;
	bar.sync 	0;
	@%p7 bra 	$L__BB1_10;
	ld.shared.f64 	%fd37, [%r8+1024];
	ld.shared.f64 	%fd38, [%r8];
	add.f64 	%fd39, %fd37, %fd38;
	st.shared.f64 	[%r8], %fd39;
$L__BB1_10:
	setp.gt.u32 	%p8, %r7, 63;
	bar.sync 	0;
	@%p8 bra 	$L__BB1_12;
	ld.shared.f64 	%fd40, [%r8+512];
	ld.shared.f64 	%fd41, [%r8];
	add.f64 	%fd42, %fd40, %fd41;
	st.shared.f64 	[%r8], %fd42;
$L__BB1_12:
	setp.gt.u32 	%p9, %r7, 31;
	bar.sync 	0;
	@%p9 bra 	$L__BB1_14;
	ld.shared.f64 	%fd43, [%r8+256];
	ld.shared.f64 	%fd44, [%r8];
	add.f64 	%fd45, %fd43, %fd44;
	st.shared.f64 	[%r8], %fd45;
$L__BB1_14:
	setp.gt.u32 	%p10, %r7, 15;
	bar.sync 	0;
	@%p10 bra 	$L__BB1_16;
	ld.shared.f64 	%fd46, [%r8+128];
	ld.shared.f64 	%fd47, [%r8];
	add.f64 	%fd48, %fd46, %fd47;
	st.shared.f64 	[%r8], %fd48;
$L__BB1_16:
	setp.gt.u32 	%p11, %r7, 7;
	bar.sync 	0;
	@%p11 bra 	$L__BB1_18;
	ld.shared.f64 	%fd49, [%r8+64];
	ld.shared.f64 	%fd50, [%r8];
	add.f64 	%fd51, %fd49, %fd50;
	st.shared.f64 	[%r8], %fd51;
$L__BB1_18:
	setp.gt.u32 	%p12, %r7, 3;
	bar.sync 	0;
	@%p12 bra 	$L__BB1_20;
	ld.shared.f64 	%fd52, [%r8+32];
	ld.shared.f64 	%fd53, [%r8];
	add.f64 	%fd54, %fd52, %fd53;
	st.shared.f64 	[%r8], %fd54;
$L__BB1_20:
	setp.gt.u32 	%p13, %r7, 1;
	bar.sync 	0;
	@%p13 bra 	$L__BB1_22;
	ld.shared.f64 	%fd55, [%r8+16];
	ld.shared.f64 	%fd56, [%r8];
	add.f64 	%fd57, %fd55, %fd56;
	st.shared.f64 	[%r8], %fd57;
$L__BB1_22:
	setp.ne.s32 	%p14, %r7, 0;
	bar.sync 	0;
	@%p14 bra 	$L__BB1_24;
	ld.shared.f64 	%fd58, [_ZZ9calc_tszdPdS_S_S_S_S_S_S_S_S_iiiiifbbE12partial_tszd+8];
	ld.shared.f64 	%fd59, [%r8];
	add.f64 	%fd60, %fd58, %fd59;
	st.shared.f64 	[%r8], %fd60;
$L__BB1_24:
	setp.eq.s32 	%p15, %r6, 0;
	bar.sync 	0;
	ld.shared.f64 	%fd61, [_ZZ9calc_tszdPdS_S_S_S_S_S_S_S_S_iiiiifbbE12partial_tszd];
	add.f64 	%fd62, %fd75, %fd61;
	selp.f64 	%fd75, %fd62, %fd75, %p15;
	bar.sync 	0;
	add.s32 	%r69, %r69, 1;
	add.s32 	%r68, %r68, 1;
	setp.ne.s32 	%p16, %r68, 0;
	add.s32 	%r67, %r67, %r9;
	add.s32 	%r66, %r66, %r9;
	add.s32 	%r65, %r65, %r9;
	@%p16 bra 	$L__BB1_6;
$L__BB1_25:
	add.s32 	%r64, %r64, 1;
	setp.ne.s32 	%p17, %r64, %r1;
	@%p17 bra 	$L__BB1_4;
$L__BB1_26:
	setp.ne.s32 	%p18, %r6, 0;
	@%p18 bra 	$L__BB1_30;
	setp.eq.f32 	%p19, %f1, 0f00000000;
	@%p19 bra 	$L__BB1_29;
	ld.global.f64 	%fd63, [%rd3];
	mul.f64 	%fd64, %fd63, %fd1;
	div.rn.f64 	%fd65, %fd64, %fd2;
	sub.f64 	%fd66, %fd75, %fd65;
	max.f64 	%fd75, %fd66, 0d3CB0000000000000;
$L__BB1_29:
	mul.wide.u32 	%rd33, %r15, 8;
	add.s64 	%rd34, %rd5, %rd33;
	st.global.f64 	[%rd34], %fd75;
	add.f64 	%fd78, %fd78, %fd75;
$L__BB1_30:
	bar.sync 	0;
	add.s32 	%r63, %r63, 1;
	setp.ne.s32 	%p20, %r63, %r34;
	@%p20 bra 	$L__BB1_2;
$L__BB1_31:
	mov.u32 	%r55, %tid.x;
	mov.u32 	%r56, %tid.y;
	or.b32  	%r57, %r55, %r56;
	setp.ne.s32 	%p21, %r57, 0;
	@%p21 bra 	$L__BB1_35;
	ld.param.s8 	%rs3, [_Z9calc_tszdPdS_S_S_S_S_S_S_S_S_iiiiifbb_param_16];
	setp.eq.s16 	%p22, %rs3, 0;
	setp.ne.s16 	%p23, %rs2, 0;
	or.pred  	%p24, %p22, %p23;
	@%p24 bra 	$L__BB1_34;
	ld.param.u64 	%rd44, [_Z9calc_tszdPdS_S_S_S_S_S_S_S_S_iiiiifbb_param_9];
	mov.u32 	%r58, %ctaid.y;
	mul.wide.u32 	%rd35, %r58, 8;
	add.s64 	%rd36, %rd1, %rd35;
	ld.global.f64 	%fd67, [%rd36];
	cvt.rn.f64.s32 	%fd68, %r33;
	mov.u32 	%r59, %ctaid.x;
	cvta.to.global.u64 	%rd37, %rd44;
	mul.wide.u32 	%rd38, %r59, 8;
	add.s64 	%rd39, %rd37, %rd38;
	ld.global.f64 	%fd69, [%rd39];
	mul.f64 	%fd70, %fd69, %fd68;
	div.rn.f64 	%fd71, %fd67, %fd70;
	add.f64 	%fd78, %fd78, %fd71;
$L__BB1_34:
	ld.param.u64 	%rd43, [_Z9calc_tszdPdS_S_S_S_S_S_S_S_S_iiiiifbb_param_0];
	mov.u32 	%r60, %ctaid.y;
	mov.u32 	%r61, %ctaid.x;
	mad.lo.s32 	%r62, %r33, %r60, %r61;
	cvta.to.global.u64 	%rd40, %rd43;
	mul.wide.u32 	%rd41, %r62, 8;
	add.s64 	%rd42, %rd40, %rd41;
	st.global.f64 	[%rd42], %fd78;
$L__BB1_35:
	ret;

}
	// .globl	_Z9calc_trwzPdS_S_S_S_S_S_S_S_S_S_S_iiiiiifbb
.visible .entry _Z9calc_trwzPdS_S_S_S_S_S_S_S_S_S_S_iiiiiifbb(
	.param .u64 .ptr .align 1 _Z9calc_trwzPdS_S_S_S_S_S_S_S_S_S_S_iiiiiifbb_param_0,
	.param .u64 .ptr .align 1 _Z9calc_trwzPdS_S_S_S_S_S_S_S_S_S_S_iiiiiifbb_param_1,
	.param .u64 .ptr .align 1 _Z9calc_trwzPdS_S_S_S_S_S_S_S_S_S_S_iiiiiifbb_param_2,
	.param .u64 .ptr .align 1 _Z9calc_trwzPdS_S_S_S_S_S_S_S_S_S_S_iiiiiifbb_param_3,
	.param .u64 .ptr .align 1 _Z9calc_trwzPdS_S_S_S_S_S_S_S_S_S_S_iiiiiifbb_param_4,
	.param .u64 .ptr .align 1 _Z9calc_trwzPdS_S_S_S_S_S_S_S_S_S_S_iiiiiifbb_param_5,
	.param .u64 .ptr .align 1 _Z9calc_trwzPdS_S_S_S_S_S_S_S_S_S_S_iiiiiifbb_param_6,
	.param .u64 .ptr .align 1 _Z9calc_trwzPdS_S_S_S_S_S_S_S_S_S_S_iiiiiifbb_param_7,
	.param .u64 .ptr .align 1 _Z9calc_trwzPdS_S_S_S_S_S_S_S_S_S_S_iiiiiifbb_param_8,
	.param .u64 .ptr .align 1 _Z9calc_trwzPdS_S_S_S_S_S_S_S_S_S_S_iiiiiifbb_param_9,
	.param .u64 .ptr .align 1 _Z9calc_trwzPdS_S_S_S_S_S_S_S_S_S_S_iiiiiifbb_param_10,
	.param .u64 .ptr .align 1 _Z9calc_trwzPdS_S_S_S_S_S_S_S_S_S_S_iiiiiifbb_param_11,
	.param .u32 _Z9calc_trwzPdS_S_S_S_S_S_S_S_S_S_S_iiiiiifbb_param_12,
	.param .u32 _Z9calc_trwzPdS_S_S_S_S_S_S_S_S_S_S_iiiiiifbb_param_13,
	.param .u32 _Z9calc_trwzPdS_S_S_S_S_S_S_S_S_S_S_iiiiiifbb_param_14,
	.param .u32 _Z9calc_trwzPdS_S_S_S_S_S_S_S_S_S_S_iiiiiifbb_param_15,
	.param .u32 _Z9calc_trwzPdS_S_S_S_S_S_S_S_S_S_S_iiiiiifbb_param_16,
	.param .u32 _Z9calc_trwzPdS_S_S_S_S_S_S_S_S_S_S_iiiiiifbb_param_17,
	.param .f32 _Z9calc_trwzPdS_S_S_S_S_S_S_S_S_S_S_iiiiiifbb_param_18,
	.param .u8 _Z9calc_trwzPdS_S_S_S_S_S_S_S_S_S_S_iiiiiifbb_param_19,
	.param .u8 _Z9calc_trwzPdS_S_S_S_S_S_S_S_S_S_S_iiiiiifbb_param_20
)
{
	.reg .pred 	%p<20>;
	.reg .b16 	%rs<3>;
	.reg .b32 	%r<53>;
	.reg .b32 	%f<5>;
	.reg .b64 	%rd<54>;
	.reg .b64 	%fd<94>;
	// demoted variable
	.shared .align 8 .b8 _ZZ9calc_trwzPdS_S_S_S_S_S_S_S_S_S_S_iiiiiifbbE12partial_trwz[512];
	// demoted variable
	.shared .align 8 .f64 _ZZ9calc_trwzPdS_S_S_S_S_S_S_S_S_S_S_iiiiiifbbE7tmp_sum;
	// demoted variable
	.shared .align 8 .f64 _ZZ9calc_trwzPdS_S_S_S_S_S_S_S_S_S_S_iiiiiifbbE17tmp_sum_outerloop;
	// demoted variable
	.shared .align 8 .f64 _ZZ9calc_trwzPdS_S_S_S_S_S_S_S_S_S_S_iiiiiifbbE10partial_zd;
	// demoted variable
	.shared .align 8 .f64 _ZZ9calc_trwzPdS_S_S_S_S_S_S_S_S_S_S_iiiiiifbbE11partial_pwz;
	// demoted variable
	.shared .align 8 .f64 _ZZ9calc_trwzPdS_S_S_S_S_S_S_S_S_S_S_iiiiiifbbE13partial_ptrwz;
	// demoted variable
	.shared .align 8 .f64 _ZZ9calc_trwzPdS_S_S_S_S_S_S_S_S_S_S_iiiiiifbbE6tmp_pd;
	// demoted variable
	.shared .align 8 .f64 _ZZ9calc_trwzPdS_S_S_S_S_S_S_S_S_S_S_iiiiiifbbE10tmp_sum_wz;
	// demoted variable
	.shared .align 8 .b8 _ZZ9calc_trwzPdS_S_S_S_S_S_S_S_S_S_S_iiiiiifbbE14word_sum_count[512];
	ld.param.u64 	%rd11, [_Z9calc_trwzPdS_S_S_S_S_S_S_S_S_S_S_iiiiiifbb_param_0];
	ld.param.u64 	%rd14, [_Z9calc_trwzPdS_S_S_S_S_S_S_S_S_S_S_iiiiiifbb_param_3];
	ld.param.u64 	%rd22, [_Z9calc_trwzPdS_S_S_S_S_S_S_S_S_S_S_iiiiiifbb_param_4];
	ld.param.u64 	%rd15, [_Z9calc_trwzPdS_S_S_S_S_S_S_S_S_S_S_iiiiiifbb_param_5];
	ld.param.u64 	%rd16, [_Z9calc_trwzPdS_S_S_S_S_S_S_S_S_S_S_iiiiiifbb_param_6];
	ld.param.u64 	%rd17, [_Z9calc_trwzPdS_S_S_S_S_S_S_S_S_S_S_iiiiiifbb_param_7];
	ld.param.u64 	%rd18, [_Z9calc_trwzPdS_S_S_S_S_S_S_S_S_S_S_iiiiiifbb_param_8];
	ld.param.u64 	%rd19, [_Z9calc_trwzPdS_S_S_S_S_S_S_S_S_S_S_iiiiiifbb_param_9];
	ld.param.u64 	%rd20, [_Z9calc_trwzPdS_S_S_S_S_S_S_S_S_S_S_iiiiiifbb_param_10];
	ld.param.u64 	%rd21, [_Z9calc_trwzPdS_S_S_S_S_S_S_S_S_S_S_iiiiiifbb_param_11];
	ld.param.u32 	%r29, [_Z9calc_trwzPdS_S_S_S_S_S_S_S_S_S_S_iiiiiifbb_param_12];
	ld.param.u32 	%r30, [_Z9calc_trwzPdS_S_S_S_S_S_S_S_S_S_S_iiiiiifbb_param_13];
	ld.param.u32 	%r31, [_Z9calc_trwzPdS_S_S_S_S_S_S_S_S_S_S_iiiiiifbb_param_14];
	ld.param.u32 	%r32, [_Z9calc_trwzPdS_S_S_S_S_S_S_S_S_S_S_iiiiiifbb_param_15];
	ld.param.u32 	%r33, [_Z9calc_trwzPdS_S_S_S_S_S_S_S_S_S_S_iiiiiifbb_param_16];
	ld.param.u32 	%r34, [_Z9calc_trwzPdS_S_S_S_S_S_S_S_S_S_S_iiiiiifbb_param_17];
	ld.param.f32 	%f1, [_Z9calc_trwzPdS_S_S_S_S_S_S_S_S_S_S_iiiiiifbb_param_18];
	ld.param.s8 	%rs1, [_Z9calc_trwzPdS_S_S_S_S_S_S_S_S_S_S_iiiiiifbb_param_19];
	ld.param.s8 	%rs2, [_Z9calc_trwzPdS_S_S_S_S_S_S_S_S_S_S_iiiiiifbb_param_20];
	cvta.to.global.u64 	%rd23, %rd22;
	cvt.rn.f32.s32 	%f2, %r31;
	mul.f32 	%f3, %f2, 0f3C800000;
	cvt.rpi.f32.f32 	%f4, %f3;
	cvt.rzi.s32.f32 	%r1, %f4;
	mov.b64 	%rd24, 0;
	st.shared.u64 	[_ZZ9calc_trwzPdS_S_S_S_S_S_S_S_S_S_S_iiiiiifbbE10tmp_sum_wz], %rd24;
	st.shared.u64 	[_ZZ9calc_trwzPdS_S_S_S_S_S_S_S_S_S_S_iiiiiifbbE7tmp_sum], %rd24;
	st.shared.u64 	[_ZZ9calc_trwzPdS_S_S_S_S_S_S_S_S_S_S_iiiiiifbbE17tmp_sum_outerloop], %rd24;
	mov.u32 	%r2, %ctaid.y;
	mov.u32 	%r3, %ctaid.x;
	mad.lo.s32 	%r4, %r32, %r2, %r3;
	mul.wide.u32 	%rd25, %r4, 8;
	add.s64 	%rd26, %rd23, %rd25;
	ld.global.f64 	%fd14, [%rd26];
	st.shared.f64 	[_ZZ9calc_trwzPdS_S_S_S_S_S_S_S_S_S_S_iiiiiifbbE11partial_pwz], %fd14;
	bar.sync 	0;
	setp.lt.s32 	%p1, %r33, 1;
	@%p1 bra 	$L__BB2_33;
	ld.param.u64 	%rd53, [_Z9calc_trwzPdS_S_S_S_S_S_S_S_S_S_S_iiiiiifbb_param_2];
	cvta.to.global.u64 	%rd27, %rd21;
	mul.lo.s32 	%r5, %r4, %r33;
	mov.u32 	%r6, %tid.x;
	shl.b32 	%r36, %r6, 3;
	mov.u32 	%r37, _ZZ9calc_trwzPdS_S_S_S_S_S_S_S_S_S_S_iiiiiifbbE12partial_trwz;
	add.s32 	%r7, %r37, %r36;
	mov.u32 	%r38, _ZZ9calc_trwzPdS_S_S_S_S_S_S_S_S_S_S_iiiiiifbbE14word_sum_count;
	add.s32 	%r8, %r38, %r36;
	mov.u32 	%r9, %ntid.x;
	add.s32 	%r39, %r31, %r33;
	add.s32 	%r10, %r39, -1;
	add.s64 	%rd1, %rd27, %rd25;
	cvt.rn.f64.s32 	%fd1, %r34;
	cvt.f64.f32 	%fd2, %f1;
	mul.lo.s32 	%r40, %r32, %r30;
	cvt.rn.f64.s32 	%fd3, %r40;
	cvta.to.global.u64 	%rd2, %rd15;
	cvta.to.global.u64 	%rd3, %rd20;
	cvta.to.global.u64 	%rd4, %rd19;
	cvta.to.global.u64 	%rd5, %rd11;
	cvta.to.global.u64 	%rd6, %rd14;
	cvta.to.global.u64 	%rd7, %rd18;
	cvta.to.global.u64 	%rd8, %rd17;
	cvta.to.global.u64 	%rd9, %rd53;
	cvta.to.global.u64 	%rd10, %rd16;
	mov.b32 	%r47, 0;
$L__BB2_2:
	setp.lt.s32 	%p2, %r29, 1;
	add.s32 	%r12, %r47, %r5;
	mul.wide.u32 	%rd29, %r12, 8;
	add.s64 	%rd30, %rd2, %rd29;
	ld.global.f64 	%fd16, [%rd30];
	st.shared.f64 	[_ZZ9calc_trwzPdS_S_S_S_S_S_S_S_S_S_S_iiiiiifbbE13partial_ptrwz], %fd16;
	bar.sync 	0;
	mov.f64 	%fd90, 0d0000000000000000;
	@%p2 bra 	$L__BB2_26;
	mov.f64 	%fd90, 0d0000000000000000;
	mov.b32 	%r48, 0;
$L__BB2_4:
	setp.eq.s32 	%p3, %r1, 0;
	mad.lo.s32 	%r14, %r48, %r30, %r2;
	mul.wide.u32 	%rd31, %r14, 8;
	add.s64 	%rd32, %rd6, %rd31;
	ld.global.f64 	%fd18, [%rd32];
	st.shared.f64 	[_ZZ9calc_trwzPdS_S_S_S_S_S_S_S_S_S_S_iiiiiifbbE10partial_zd], %fd18;
	mov.b64 	%rd33, 0;
	st.shared.u64 	[_ZZ9calc_trwzPdS_S_S_S_S_S_S_S_S_S_S_iiiiiifbbE7tmp_sum], %rd33;
	mul.wide.u32 	%rd34, %r48, 8;
	add.s64 	%rd35, %rd7, %rd34;
	ld.global.f64 	%fd19, [%rd35];
	st.shared.f64 	[_ZZ9calc_trwzPdS_S_S_S_S_S_S_S_S_S_S_iiiiiifbbE6tmp_pd], %fd19;
	bar.sync 	0;
	@%p3 bra 	$L__BB2_23;
	neg.s32 	%r52, %r1;
	add.s32 	%r50, %r6, %r47;
	mul.lo.s32 	%r17, %r48, %r10;
	mad.lo.s32 	%r51, %r14, %r31, %r6;
	mov.u32 	%r49, %r6;
$L__BB2_6:
	mov.b64 	%rd36, 0;
	st.shared.u64 	[%r7], %rd36;
	st.shared.u64 	[%r8], %rd36;
	bar.sync 	0;
	setp.ge.u32 	%p4, %r49, %r31;
	@%p4 bra 	$L__BB2_8;
	div.s32 	%r42, %r50, %r10;
	add.s32 	%r43, %r17, %r50;
	sub.s32 	%r44, %r43, %r42;
	mad.lo.s32 	%r45, %r44, %r32, %r3;
	mul.wide.s32 	%rd37, %r45, 8;
	add.s64 	%rd38, %rd8, %rd37;
	ld.global.f64 	%fd20, [%rd38];
	st.shared.f64 	[%r8], %fd20;
	ld.shared.f64 	%fd21, [_ZZ9calc_trwzPdS_S_S_S_S_S_S_S_S_S_S_iiiiiifbbE6tmp_pd];
	mul.f64 	%fd22, %fd20, %fd21;
	ld.shared.f64 	%fd23, [_ZZ9calc_trwzPdS_S_S_S_S_S_S_S_S_S_S_iiiiiifbbE10partial_zd];
	mul.f64 	%fd24, %fd22, %fd23;
	mul.wide.u32 	%rd39, %r51, 8;
	add.s64 	%rd40, %rd9, %rd39;
	ld.global.f64 	%fd25, [%rd40];
	mul.f64 	%fd26, %fd24, %fd25;
	ld.shared.f64 	%fd27, [_ZZ9calc_trwzPdS_S_S_S_S_S_S_S_S_S_S_iiiiiifbbE11partial_pwz];
	mul.f64 	%fd28, %fd26, %fd27;
	ld.shared.f64 	%fd29, [_ZZ9calc_trwzPdS_S_S_S_S_S_S_S_S_S_S_iiiiiifbbE13partial_ptrwz];
	mul.f64 	%fd30, %fd28, %fd29;
	add.s64 	%rd41, %rd10, %rd37;
	ld.global.f64 	%fd31, [%rd41];
	add.f64 	%fd32, %fd31, 0d0010000000000000;
	div.rn.f64 	%fd33, %fd30, %fd32;
	st.shared.f64 	[%r7], %fd33;
$L__BB2_8:
	setp.gt.u32 	%p5, %r6, 31;
	bar.sync 	0;
	@%p5 bra 	$L__BB2_10;
	ld.shared.f64 	%fd34, [%r7+256];
	ld.shared.f64 	%fd35, [%r7];
	add.f64 	%fd36, %fd34, %fd35;
	st.shared.f64 	[%r7], %fd36;
	ld.shared.f64 	%fd37, [%r8+256];
	ld.shared.f64 	%fd38, [%r8];
	add.f64 	%fd39, %fd37, %fd38;
	st.shared.f64 	[%r8], %fd39;
$L__BB2_10:
	setp.gt.u32 	%p6, %r6, 15;
	bar.sync 	0;
	@%p6 bra 	$L__BB2_12;
	ld.shared.f64 	%fd40, [%r7+128];
	ld.shared.f64 	%fd41, [%r7];
	add.f64 	%fd42, %fd40, %fd41;
	st.shared.f64 	[%r7], %fd42;
	ld.shared.f64 	%fd43, [%r8+128];
	ld.shared.f64 	%fd44, [%r8];
	add.f64 	%fd45, %fd43, %fd44;
	st.shared.f64 	[%r8], %fd45;
$L__BB2_12:
	setp.gt.u32 	%p7, %r6, 7;
	bar.sync 	0;
	@%p7 bra 	$L__BB2_14;
	ld.shared.f64 	%fd46, [%r7+64];
	ld.shared.f64 	%fd47, [%r7];
	add.f64 	%fd48, %fd46, %fd47;
	st.shared.f64 	[%r7], %fd48;
	ld.shared.f64 	%fd49, [%r8+64];
	ld.shared.f64 	%fd50, [%r8];
	add.f64 	%fd51, %fd49, %fd50;
	st.shared.f64 	[%r8], %fd51;
$L__BB2_14:
	setp.gt.u32 	%p8, %r6, 3;
	bar.sync 	0;
	@%p8 bra 	$L__BB2_16;
	ld.shared.f64 	%fd52, [%r7+32];
	ld.shared.f64 	%fd53, [%r7];
	add.f64 	%fd54, %fd52, %fd53;
	st.shared.f64 	[%r7], %fd54;
	ld.shared.f64 	%fd55, [%r8+32];
	ld.shared.f64 	%fd56, [%r8];
	add.f64 	%fd57, %fd55, %fd56;
	st.shared.f64 	[%r8], %fd57;
$L__BB2_16:
	setp.gt.u32 	%p9, %r6, 1;
	bar.sync 	0;
	@%p9 bra 	$L__BB2_18;
	ld.shared.f64 	%fd58, [%r7+16];
	ld.shared.f64 	%fd59, [%r7];
	add.f64 	%fd60, %fd58, %fd59;
	st.shared.f64 	[%r7], %fd60;
	ld.shared.f64 	%fd61, [%r8+16];
	ld.shared.f64 	%fd62, [%r8];
	add.f64 	%fd63, %fd61, %fd62;
	st.shared.f64 	[%r8], %fd63;
$L__BB2_18:
	setp.ne.s32 	%p10, %r6, 0;
	bar.sync 	0;
	@%p10 bra 	$L__BB2_20;
	ld.shared.f64 	%fd64, [_ZZ9calc_trwzPdS_S_S_S_S_S_S_S_S_S_S_iiiiiifbbE12partial_trwz+8];
	ld.shared.f64 	%fd65, [%r7];
	add.f64 	%fd66, %fd64, %fd65;
	st.shared.f64 	[%r7], %fd66;
	ld.shared.f64 	%fd67, [_ZZ9calc_trwzPdS_S_S_S_S_S_S_S_S_S_S_iiiiiifbbE14word_sum_count+8];
	ld.shared.f64 	%fd68, [%r8];
	add.f64 	%fd69, %fd67, %fd68;
	st.shared.f64 	[%r8], %fd69;
$L__BB2_20:
	bar.sync 	0;
	@%p10 bra 	$L__BB2_22;
	ld.shared.f64 	%fd70, [_ZZ9calc_trwzPdS_S_S_S_S_S_S_S_S_S_S_iiiiiifbbE12partial_trwz];
	ld.shared.f64 	%fd71, [_ZZ9calc_trwzPdS_S_S_S_S_S_S_S_S_S_S_iiiiiifbbE7tmp_sum];
	add.f64 	%fd72, %fd70, %fd71;
	st.shared.f64 	[_ZZ9calc_trwzPdS_S_S_S_S_S_S_S_S_S_S_iiiiiifbbE7tmp_sum], %fd72;
	ld.shared.f64 	%fd73, [_ZZ9calc_trwzPdS_S_S_S_S_S_S_S_S_S_S_iiiiiifbbE14word_sum_count];
	add.f64 	%fd90, %fd90, %fd73;
$L__BB2_22:
	bar.sync 	0;
	add.s32 	%r52, %r52, 1;
	setp.ne.s32 	%p12, %r52, 0;
	add.s32 	%r51, %r51, 64;
	add.s32 	%r50, %r50, 64;
	add.s32 	%r49, %r49, %r9;
	@%p12 bra 	$L__BB2_6;
$L__BB2_23:
	setp.ne.s32 	%p13, %r6, 0;
	@%p13 bra 	$L__BB2_25;
	ld.shared.f64 	%fd74, [_ZZ9calc_trwzPdS_S_S_S_S_S_S_S_S_S_S_iiiiiifbbE7tmp_sum];
	ld.shared.f64 	%fd75, [_ZZ9calc_trwzPdS_S_S_S_S_S_S_S_S_S_S_iiiiiifbbE17tmp_sum_outerloop];
	add.f64 	%fd76, %fd74, %fd75;
	st.shared.f64 	[_ZZ9calc_trwzPdS_S_S_S_S_S_S_S_S_S_S_iiiiiifbbE17tmp_sum_outerloop], %fd76;
$L__BB2_25:
	bar.sync 	0;
	add.s32 	%r48, %r48, 1;
	setp.ne.s32 	%p14, %r48, %r29;
	@%p14 bra 	$L__BB2_4;
$L__BB2_26:
	setp.ne.s32 	%p15, %r6, 0;
	@%p15 bra 	$L__BB2_32;
	setp.eq.s16 	%p16, %rs1, 0;
	@%p16 bra 	$L__BB2_29;
	mul.wide.u32 	%rd42, %r12, 8;
	add.s64 	%rd43, %rd3, %rd42;
	ld.global.f64 	%fd77, [%rd43];
	ld.global.f64 	%fd78, [%rd1];
	mul.f64 	%fd79, %fd77, %fd78;
	ld.shared.f64 	%fd80, [_ZZ9calc_trwzPdS_S_S_S_S_S_S_S_S_S_S_iiiiiifbbE17tmp_sum_outerloop];
	fma.rn.f64 	%fd93, %fd79, %fd1, %fd80;
	bra.uni 	$L__BB2_31;
$L__BB2_29:
	setp.eq.s16 	%p17, %rs2, 0;
	ld.shared.f64 	%fd93, [_ZZ9calc_trwzPdS_S_S_S_S_S_S_S_S_S_S_iiiiiifbbE17tmp_sum_outerloop];
	@%p17 bra 	$L__BB2_31;
	mul.f64 	%fd81, %fd90, %fd2;
	mul.wide.u32 	%rd44, %r47, 8;
	add.s64 	%rd45, %rd4, %rd44;
	ld.global.f64 	%fd82, [%rd45];
	mul.f64 	%fd83, %fd81, %fd82;
	div.rn.f64 	%fd84, %fd83, %fd3;
	add.f64 	%fd93, %fd93, %fd84;
$L__BB2_31:
	mul.wide.u32 	%rd46, %r12, 8;
	add.s64 	%rd47, %rd5, %rd46;
	st.global.f64 	[%rd47], %fd93;
	ld.shared.f64 	%fd85, [_ZZ9calc_trwzPdS_S_S_S_S_S_S_S_S_S_S_iiiiiifbbE10tmp_sum_wz];
	add.f64 	%fd86, %fd93, %fd85;
	st.shared.f64 	[_ZZ9calc_trwzPdS_S_S_S_S_S_S_S_S_S_S_iiiiiifbbE10tmp_sum_wz], %fd86;
	mov.b64 	%rd48, 0;
	st.shared.u64 	[_ZZ9calc_trwzPdS_S_S_S_S_S_S_S_S_S_S_iiiiiifbbE17tmp_sum_outerloop], %rd48;
	st.shared.u64 	[_ZZ9calc_trwzPdS_S_S_S_S_S_S_S_S_S_S_iiiiiifbbE7tmp_sum], %rd48;
$L__BB2_32:
	bar.sync 	0;
	add.s32 	%r47, %r47, 1;
	setp.ne.s32 	%p18, %r47, %r33;
	@%p18 bra 	$L__BB2_2;
$L__BB2_33:
	mov.u32 	%r46, %tid.x;
	setp.ne.s32 	%p19, %r46, 0;
	@%p19 bra 	$L__BB2_35;
	ld.param.u64 	%rd52, [_Z9calc_trwzPdS_S_S_S_S_S_S_S_S_S_S_iiiiiifbb_param_1];
	ld.shared.f64 	%fd87, [_ZZ9calc_trwzPdS_S_S_S_S_S_S_S_S_S_S_iiiiiifbbE10tmp_sum_wz];
	cvta.to.global.u64 	%rd49, %rd52;
	mul.wide.u32 	%rd50, %r4, 8;
	add.s64 	%rd51, %rd49, %rd50;
	st.global.f64 	[%rd51], %fd87;
$L__BB2_35:
	bar.sync 	0;
	ret;

}


// ===== COMPILED SASS (sm_100) =====

	.target	sm_100

	.elftype	@"ET_EXEC"


//--------------------- .note.nv.tkinfo           --------------------------
	.section	.note.nv.tkinfo,"",@"SHT_NOTE"
	.sectionflags	@"SHF_NOTE_NV_TKINFO"
	.tkinfo
        /*0018*/ 	.word	0x00000002
        /*0030*/ 	.string	""
        /*0030*/ 	.string	"ptxas"
        /*0030*/ 	.string	"Cuda compilation tools, release 13.0, V13.0.88"
        /*0030*/ 	.string	"Build cuda_13.0.r13.0/compiler.36424714_0"
        /*0030*/ 	.string	"-arch sm_100 -m 64 "



//--------------------- .note.nv.cuinfo           --------------------------
	.section	.note.nv.cuinfo,"",@"SHT_NOTE"
	.sectionflags	@"SHF_NOTE_NV_CUINFO"
        /*0018*/ 	.short	0x0002
        /*001a*/ 	.short	0x0064
        /*001c*/ 	.short	0x0082
	.zero		2


//--------------------- .nv.info                  --------------------------
	.section	.nv.info,"",@"SHT_CUDA_INFO"
	.align	4


	//----- nvinfo : EIATTR_REGCOUNT
	.align		4
        /*0000*/ 	.byte	0x04, 0x2f
        /*0002*/ 	.short	(.L_1 - .L_0)
	.align		4
.L_0:
        /*0004*/ 	.word	index@(_Z10calc_pwtadPdS_S_S_S_S_iiiii)
        /*0008*/ 	.word	0x00000020


	//----- nvinfo : EIATTR_FRAME_SIZE
	.align		4
.L_1:
        /*000c*/ 	.byte	0x04, 0x11
        /*000e*/ 	.short	(.L_3 - .L_2)
	.align		4
.L_2:
        /*0010*/ 	.word	index@(_Z10calc_pwtadPdS_S_S_S_S_iiiii)
        /*0014*/ 	.word	0x00000000


	//----- nvinfo : EIATTR_REGCOUNT
	.align		4
.L_3:
        /*0018*/ 	.byte	0x04, 0x2f
        /*001a*/ 	.short	(.L_5 - .L_4)
	.align		4
.L_4:
        /*001c*/ 	.word	index@(_Z9calc_tszdPdS_S_S_S_S_S_S_S_S_iiiiifbb)
        /*0020*/ 	.word	0x00000027


	//----- nvinfo : EIATTR_FRAME_SIZE
	.align		4
.L_5:
        /*0024*/ 	.byte	0x04, 0x11
        /*0026*/ 	.short	(.L_7 - .L_6)
	.align		4
.L_6:
        /*0028*/ 	.word	index@($__internal_1_$__cuda_sm20_div_rn_f64_full)
        /*002c*/ 	.word	0x00000000


	//----- nvinfo : EIATTR_FRAME_SIZE
	.align		4
.L_7:
        /*0030*/ 	.byte	0x04, 0x11
        /*0032*/ 	.short	(.L_9 - .L_8)
	.align		4
.L_8:
        /*0034*/ 	.word	index@(_Z9calc_tszdPdS_S_S_S_S_S_S_S_S_iiiiifbb)
        /*0038*/ 	.word	0x00000000


	//----- nvinfo : EIATTR_REGCOUNT
	.align		4
.L_9:
        /*003c*/ 	.byte	0x04, 0x2f
        /*003e*/ 	.short	(.L_11 - .L_10)
	.align		4
.L_10:
        /*0040*/ 	.word	index@(_Z9calc_trwzPdS_S_S_S_S_S_S_S_S_S_S_iiiiiifbb)
        /*0044*/ 	.word	0x00000025


	//----- nvinfo : EIATTR_FRAME_SIZE
	.align		4
.L_11:
        /*0048*/ 	.byte	0x04, 0x11
        /*004a*/ 	.short	(.L_13 - .L_12)
	.align		4
.L_12:
        /*004c*/ 	.word	index@($__internal_0_$__cuda_sm20_div_rn_f64_full)
        /*0050*/ 	.word	0x00000000


	//----- nvinfo : EIATTR_FRAME_SIZE
	.align		4
.L_13:
        /*0054*/ 	.byte	0x04, 0x11
        /*0056*/ 	.short	(.L_15 - .L_14)
	.align		4
.L_14:
        /*0058*/ 	.word	index@(_Z9calc_trwzPdS_S_S_S_S_S_S_S_S_S_S_iiiiiifbb)
        /*005c*/ 	.word	0x00000000


	//----- nvinfo : EIATTR_MIN_STACK_SIZE
	.align		4
.L_15:
        /*0060*/ 	.byte	0x04, 0x12
        /*0062*/ 	.short	(.L_17 - .L_16)
	.align		4
.L_16:
        /*0064*/ 	.word	index@(_Z9calc_trwzPdS_S_S_S_S_S_S_S_S_S_S_iiiiiifbb)
        /*0068*/ 	.word	0x00000000


	//----- nvinfo : EIATTR_MIN_STACK_SIZE
	.align		4
.L_17:
        /*006c*/ 	.byte	0x04, 0x12
        /*006e*/ 	.short	(.L_19 - .L_18)
	.align		4
.L_18:
        /*0070*/ 	.word	index@(_Z9calc_tszdPdS_S_S_S_S_S_S_S_S_iiiiifbb)
        /*0074*/ 	.word	0x00000000


	//----- nvinfo : EIATTR_MIN_STACK_SIZE
	.align		4
.L_19:
        /*0078*/ 	.byte	0x04, 0x12
        /*007a*/ 	.short	(.L_21 - .L_20)
	.align		4
.L_20:
        /*007c*/ 	.word	index@(_Z10calc_pwtadPdS_S_S_S_S_iiiii)
        /*0080*/ 	.word	0x00000000
.L_21:


//--------------------- .nv.compat                --------------------------
	.section	.nv.compat,"",@"SHT_CUDA_COMPAT_INFO"
	.align	4
        /*0000*/ 	.byte	0x02, 0x09, 0x00, 0x00, 0x02, 0x02, 0x01, 0x00, 0x02, 0x05, 0x05, 0x00, 0x03, 0x07, 0x01, 0x01
        /*0010*/ 	.byte	0x02, 0x03, 0x00, 0x00, 0x02, 0x06, 0x01, 0x00, 0x04, 0x0b, 0x08, 0x00, 0x01, 0x00, 0x00, 0x00
        /*0020*/ 	.byte	0x00, 0x00, 0x00, 0x00


//--------------------- .nv.info._Z9calc_trwzPdS_S_S_S_S_S_S_S_S_S_S_iiiiiifbb --------------------------
	.section	.nv.info._Z9calc_trwzPdS_S_S_S_S_S_S_S_S_S_S_iiiiiifbb,"",@"SHT_CUDA_INFO"
	.sectionflags	@""
	.align	4


	//----- nvinfo : EIATTR_CUDA_API_VERSION
	.align		4
        /*0000*/ 	.byte	0x04, 0x37
        /*0002*/ 	.short	(.L_23 - .L_22)
.L_22:
        /*0004*/ 	.word	0x00000082


	//----- nvinfo : EIATTR_KPARAM_INFO
	.align		4
.L_23:
        /*0008*/ 	.byte	0x04, 0x17
        /*000a*/ 	.short	(.L_25 - .L_24)
.L_24:
        /*000c*/ 	.word	0x00000000
        /*0010*/ 	.short	0x0014
        /*0012*/ 	.short	0x007d
        /*0014*/ 	.byte	0x00, 0xf0, 0x05, 0x00


	//----- nvinfo : EIATTR_KPARAM_INFO
	.align		4
.L_25:
        /*0018*/ 	.byte	0x04, 0x17
        /*001a*/ 	.short	(.L_27 - .L_26)
.L_26:
        /*001c*/ 	.word	0x00000000
        /*0020*/ 	.short	0x0013
        /*0022*/ 	.short	0x007c
        /*0024*/ 	.byte	0x00, 0xf0, 0x05, 0x00


	//----- nvinfo : EIATTR_KPARAM_INFO
	.align		4
.L_27:
        /*0028*/ 	.byte	0x04, 0x17
        /*002a*/ 	.short	(.L_29 - .L_28)
.L_28:
        /*002c*/ 	.word	0x00000000
        /*0030*/ 	.short	0x0012
        /*0032*/ 	.short	0x0078
        /*0034*/ 	.byte	0x00, 0xf0, 0x11, 0x00


	//----- nvinfo : EIATTR_KPARAM_INFO
	.align		4
.L_29:
        /*0038*/ 	.byte	0x04, 0x17
        /*003a*/ 	.short	(.L_31 - .L_30)
.L_30:
        /*003c*/ 	.word	0x00000000
        /*0040*/ 	.short	0x0011
        /*0042*/ 	.short	0x0074
        /*0044*/ 	.byte	0x00, 0xf0, 0x11, 0x00


	//----- nvinfo : EIATTR_KPARAM_INFO
	.align		4
.L_31:
        /*0048*/ 	.byte	0x04, 0x17
        /*004a*/ 	.short	(.L_33 - .L_32)
.L_32:
        /*004c*/ 	.word	0x00000000
        /*0050*/ 	.short	0x0010
        /*0052*/ 	.short	0x0070
        /*0054*/ 	.byte	0x00, 0xf0, 0x11, 0x00


	//----- nvinfo : EIATTR_KPARAM_INFO
	.align		4
.L_33:
        /*0058*/ 	.byte	0x04, 0x17
        /*005a*/ 	.short	(.L_35 - .L_34)
.L_34:
        /*005c*/ 	.word	0x00000000
        /*0060*/ 	.short	0x000f
        /*0062*/ 	.short	0x006c
        /*0064*/ 	.byte	0x00, 0xf0, 0x11, 0x00


	//----- nvinfo : EIATTR_KPARAM_INFO
	.align		4
.L_35:
        /*0068*/ 	.byte	0x04, 0x17
        /*006a*/ 	.short	(.L_37 - .L_36)
.L_36:
        /*006c*/ 	.word	0x00000000
        /*0070*/ 	.short	0x000e
        /*0072*/ 	.short	0x0068
        /*0074*/ 	.byte	0x00, 0xf0, 0x11, 0x00


	//----- nvinfo : EIATTR_KPARAM_INFO
	.align		4
.L_37:
        /*0078*/ 	.byte	0x04, 0x17
        /*007a*/ 	.short	(.L_39 - .L_38)
.L_38:
        /*007c*/ 	.word	0x00000000
        /*0080*/ 	.short	0x000d
        /*0082*/ 	.short	0x0064
        /*0084*/ 	.byte	0x00, 0xf0, 0x11, 0x00


	//----- nvinfo : EIATTR_KPARAM_INFO
	.align		4
.L_39:
        /*0088*/ 	.byte	0x04, 0x17
        /*008a*/ 	.short	(.L_41 - .L_40)
.L_40:
        /*008c*/ 	.word	0x00000000
        /*0090*/ 	.short	0x000c
        /*0092*/ 	.short	0x0060
        /*0094*/ 	.byte	0x00, 0xf0, 0x11, 0x00


	//----- nvinfo : EIATTR_KPARAM_INFO
	.align		4
.L_41:
        /*0098*/ 	.byte	0x04, 0x17
        /*009a*/ 	.short	(.L_43 - .L_42)
.L_42:
        /*009c*/ 	.word	0x00000000
        /*00a0*/ 	.short	0x000b
        /*00a2*/ 	.short	0x0058
        /*00a4*/ 	.byte	0x00, 0xf5, 0x21, 0x00


	//----- nvinfo : EIATTR_KPARAM_INFO
	.align		4
.L_43:
        /*00a8*/ 	.byte	0x04, 0x17
        /*00aa*/ 	.short	(.L_45 - .L_44)
.L_44:
        /*00ac*/ 	.word	0x00000000
        /*00b0*/ 	.short	0x000a
        /*00b2*/ 	.short	0x0050
        /*00b4*/ 	.byte	0x00, 0xf5, 0x21, 0x00


	//----- nvinfo : EIATTR_KPARAM_INFO
	.align		4
.L_45:
        /*00b8*/ 	.byte	0x04, 0x17
        /*00ba*/ 	.short	(.L_47 - .L_46)
.L_46:
        /*00bc*/ 	.word	0x00000000
        /*00c0*/ 	.short	0x0009
        /*00c2*/ 	.short	0x0048
        /*00c4*/ 	.byte	0x00, 0xf5, 0x21, 0x00


	//----- nvinfo : EIATTR_KPARAM_INFO
	.align		4
.L_47:
        /*00c8*/ 	.byte	0x04, 0x17
        /*00ca*/ 	.short	(.L_49 - .L_48)
.L_48:
        /*00cc*/ 	.word	0x00000000
        /*00d0*/ 	.short	0x0008
        /*00d2*/ 	.short	0x0040
        /*00d4*/ 	.byte	0x00, 0xf5, 0x21, 0x00


	//----- nvinfo : EIATTR_KPARAM_INFO
	.align		4
.L_49:
        /*00d8*/ 	.byte	0x04, 0x17
        /*00da*/ 	.short	(.L_51 - .L_50)
.L_50:
        /*00dc*/ 	.word	0x00000000
        /*00e0*/ 	.short	0x0007
        /*00e2*/ 	.short	0x0038
        /*00e4*/ 	.byte	0x00, 0xf5, 0x21, 0x00


	//----- nvinfo : EIATTR_KPARAM_INFO
	.align		4
.L_51:
        /*00e8*/ 	.byte	0x04, 0x17
        /*00ea*/ 	.short	(.L_53 - .L_52)
.L_52:
        /*00ec*/ 	.word	0x00000000
        /*00f0*/ 	.short	0x0006
        /*00f2*/ 	.short	0x0030
        /*00f4*/ 	.byte	0x00, 0xf5, 0x21, 0x00


	//----- nvinfo : EIATTR_KPARAM_INFO
	.align		4
.L_53:
        /*00f8*/ 	.byte	0x04, 0x17
        /*00fa*/ 	.short	(.L_55 - .L_54)
.L_54:
        /*00fc*/ 	.word	0x00000000
        /*0100*/ 	.short	0x0005
        /*0102*/ 	.short	0x0028
        /*0104*/ 	.byte	0x00, 0xf5, 0x21, 0x00


	//----- nvinfo : EIATTR_KPARAM_INFO
	.align		4
.L_55:
        /*0108*/ 	.byte	0x04, 0x17
        /*010a*/ 	.short	(.L_57 - .L_56)
.L_56:
        /*010c*/ 	.word	0x00000000
        /*0110*/ 	.short	0x0004
        /*0112*/ 	.short	0x0020
        /*0114*/ 	.byte	0x00, 0xf5, 0x21, 0x00


	//----- nvinfo : EIATTR_KPARAM_INFO
	.align		4
.L_57:
        /*0118*/ 	.byte	0x04, 0x17
        /*011a*/ 	.short	(.L_59 - .L_58)
.L_58:
        /*011c*/ 	.word	0x00000000
        /*0120*/ 	.short	0x0003
        /*0122*/ 	.short	0x0018
        /*0124*/ 	.byte	0x00, 0xf5, 0x21, 0x00


	//----- nvinfo : EIATTR_KPARAM_INFO
	.align		4
.L_59:
        /*0128*/ 	.byte	0x04, 0x17
        /*012a*/ 	.short	(.L_61 - .L_60)
.L_60:
        /*012c*/ 	.word	0x00000000
        /*0130*/ 	.short	0x0002
        /*0132*/ 	.short	0x0010
        /*0134*/ 	.byte	0x00, 0xf5, 0x21, 0x00


	//----- nvinfo : EIATTR_KPARAM_INFO
	.align		4
.L_61:
        /*0138*/ 	.byte	0x04, 0x17
        /*013a*/ 	.short	(.L_63 - .L_62)
.L_62:
        /*013c*/ 	.word	0x00000000
        /*0140*/ 	.short	0x0001
        /*0142*/ 	.short	0x0008
        /*0144*/ 	.byte	0x00, 0xf5, 0x21, 0x00


	//----- nvinfo : EIATTR_KPARAM_INFO
	.align		4
.L_63:
        /*0148*/ 	.byte	0x04, 0x17
        /*014a*/ 	.short	(.L_65 - .L_64)
.L_64:
        /*014c*/ 	.word	0x00000000
        /*0150*/ 	.short	0x0000
        /*0152*/ 	.short	0x0000
        /*0154*/ 	.byte	0x00, 0xf5, 0x21, 0x00


	//----- nvinfo : EIATTR_SPARSE_MMA_MASK
	.align		4
.L_65:
        /*0158*/ 	.byte	0x03, 0x50
        /*015a*/ 	.short	0x0000


	//----- nvinfo : EIATTR_MAXREG_COUNT
	.align		4
        /*015c*/ 	.byte	0x03, 0x1b
        /*015e*/ 	.short	0x00ff


	//----- nvinfo : EIATTR_NUM_BARRIERS
	.align		4
        /*0160*/ 	.byte	0x02, 0x4c
        /*0162*/ 	.byte	0x01
	.zero		1


	//----- nvinfo : EIATTR_MERCURY_ISA_VERSION
	.align		4
        /*0164*/ 	.byte	0x03, 0x5f
        /*0166*/ 	.short	0x0101


	//----- nvinfo : EIATTR_VRC_CTA_INIT_COUNT
	.align		4
        /*0168*/ 	.byte	0x02, 0x4a
	.zero		1
	.zero		1


	//----- nvinfo : EIATTR_EXIT_INSTR_OFFSETS
	.align		4
        /*016c*/ 	.byte	0x04, 0x1c
        /*016e*/ 	.short	(.L_67 - .L_66)


	//   ....[0]....
.L_66:
        /*0170*/ 	.word	0x000016d0


	//----- nvinfo : EIATTR_CRS_STACK_SIZE
	.align		4
.L_67:
        /*0174*/ 	.byte	0x04, 0x1e
        /*0176*/ 	.short	(.L_69 - .L_68)
.L_68:
        /*0178*/ 	.word	0x00000000


	//----- nvinfo : EIATTR_CBANK_PARAM_SIZE
	.align		4
.L_69:
        /*017c*/ 	.byte	0x03, 0x19
        /*017e*/ 	.short	0x007e


	//----- nvinfo : EIATTR_PARAM_CBANK
	.align		4
        /*0180*/ 	.byte	0x04, 0x0a
        /*0182*/ 	.short	(.L_71 - .L_70)
	.align		4
.L_70:
        /*0184*/ 	.word	index@(.nv.constant0._Z9calc_trwzPdS_S_S_S_S_S_S_S_S_S_S_iiiiiifbb)
        /*0188*/ 	.short	0x0380
        /*018a*/ 	.short	0x007e


	//----- nvinfo : EIATTR_SW_WAR
	.align		4
.L_71:
        /*018c*/ 	.byte	0x04, 0x36
        /*018e*/ 	.short	(.L_73 - .L_72)
.L_72:
        /*0190*/ 	.word	0x00000008
.L_73:


//--------------------- .nv.info._Z9calc_tszdPdS_S_S_S_S_S_S_S_S_iiiiifbb --------------------------
	.section	.nv.info._Z9calc_tszdPdS_S_S_S_S_S_S_S_S_iiiiifbb,"",@"SHT_CUDA_INFO"
	.sectionflags	@""
	.align	4


	//----- nvinfo : EIATTR_CUDA_API_VERSION
	.align		4
        /*0000*/ 	.byte	0x04, 0x37
        /*0002*/ 	.short	(.L_75 - .L_74)
.L_74:
        /*0004*/ 	.word	0x00000082


	//----- nvinfo : EIATTR_KPARAM_INFO
	.align		4
.L_75:
        /*0008*/ 	.byte	0x04, 0x17
        /*000a*/ 	.short	(.L_77 - .L_76)
.L_76:
        /*000c*/ 	.word	0x00000000
        /*0010*/ 	.short	0x0011
        /*0012*/ 	.short	0x0069
        /*0014*/ 	.byte	0x00, 0xf0, 0x05, 0x00


	//----- nvinfo : EIATTR_KPARAM_INFO
	.align		4
.L_77:
        /*0018*/ 	.byte	0x04, 0x17
        /*001a*/ 	.short	(.L_79 - .L_78)
.L_78:
        /*001c*/ 	.word	0x00000000
        /*0020*/ 	.short	0x0010
        /*0022*/ 	.short	0x0068
        /*0024*/ 	.byte	0x00, 0xf0, 0x05, 0x00


	//----- nvinfo : EIATTR_KPARAM_INFO
	.align		4
.L_79:
        /*0028*/ 	.byte	0x04, 0x17
        /*002a*/ 	.short	(.L_81 - .L_80)
.L_80:
        /*002c*/ 	.word	0x00000000
        /*0030*/ 	.short	0x000f
        /*0032*/ 	.short	0x0064
        /*0034*/ 	.byte	0x00, 0xf0, 0x11, 0x00


	//----- nvinfo : EIATTR_KPARAM_INFO
	.align		4
.L_81:
        /*0038*/ 	.byte	0x04, 0x17
        /*003a*/ 	.short	(.L_83 - .L_82)
.L_82:
        /*003c*/ 	.word	0x00000000
        /*0040*/ 	.short	0x000e
        /*0042*/ 	.short	0x0060
        /*0044*/ 	.byte	0x00, 0xf0, 0x11, 0x00


	//----- nvinfo : EIATTR_KPARAM_INFO
	.align		4
.L_83:
        /*0048*/ 	.byte	0x04, 0x17
        /*004a*/ 	.short	(.L_85 - .L_84)
.L_84:
        /*004c*/ 	.word	0x00000000
        /*0050*/ 	.short	0x000d
        /*0052*/ 	.short	0x005c
        /*0054*/ 	.byte	0x00, 0xf0, 0x11, 0x00


	//----- nvinfo : EIATTR_KPARAM_INFO
	.align		4
.L_85:
        /*0058*/ 	.byte	0x04, 0x17
        /*005a*/ 	.short	(.L_87 - .L_86)
.L_86:
        /*005c*/ 	.word	0x00000000
        /*0060*/ 	.short	0x000c
        /*0062*/ 	.short	0x0058
        /*0064*/ 	.byte	0x00, 0xf0, 0x11, 0x00


	//----- nvinfo : EIATTR_KPARAM_INFO
	.align		4
.L_87:
        /*0068*/ 	.byte	0x04, 0x17
        /*006a*/ 	.short	(.L_89 - .L_88)
.L_88:
        /*006c*/ 	.word	0x00000000
        /*0070*/ 	.short	0x000b
        /*0072*/ 	.short	0x0054
        /*0074*/ 	.byte	0x00, 0xf0, 0x11, 0x00


	//----- nvinfo : EIATTR_KPARAM_INFO
	.align		4
.L_89:
        /*0078*/ 	.byte	0x04, 0x17
        /*007a*/ 	.short	(.L_91 - .L_90)
.L_90:
        /*007c*/ 	.word	0x00000000
        /*0080*/ 	.short	0x000a
        /*0082*/ 	.short	0x0050
        /*0084*/ 	.byte	0x00, 0xf0, 0x11, 0x00


	//----- nvinfo : EIATTR_KPARAM_INFO
	.align		4
.L_91:
        /*0088*/ 	.byte	0x04, 0x17
        /*008a*/ 	.short	(.L_93 - .L_92)
.L_92:
        /*008c*/ 	.word	0x00000000
        /*0090*/ 	.short	0x0009
        /*0092*/ 	.short	0x0048
        /*0094*/ 	.byte	0x00, 0xf5, 0x21, 0x00


	//----- nvinfo : EIATTR_KPARAM_INFO
	.align		4
.L_93:
        /*0098*/ 	.byte	0x04, 0x17
        /*009a*/ 	.short	(.L_95 - .L_94)
.L_94:
        /*009c*/ 	.word	0x00000000
        /*00a0*/ 	.short	0x0008
        /*00a2*/ 	.short	0x0040
        /*00a4*/ 	.byte	0x00, 0xf5, 0x21, 0x00


	//----- nvinfo : EIATTR_KPARAM_INFO
	.align		4
.L_95:
        /*00a8*/ 	.byte	0x04, 0x17
        /*00aa*/ 	.short	(.L_97 - .L_96)
.L_96:
        /*00ac*/ 	.word	0x00000000
        /*00b0*/ 	.short	0x0007
        /*00b2*/ 	.short	0x0038
        /*00b4*/ 	.byte	0x00, 0xf5, 0x21, 0x00


	//----- nvinfo : EIATTR_KPARAM_INFO
	.align		4
.L_97:
        /*00b8*/ 	.byte	0x04, 0x17
        /*00ba*/ 	.short	(.L_99 - .L_98)
.L_98:
        /*00bc*/ 	.word	0x00000000
        /*00c0*/ 	.short	0x0006
        /*00c2*/ 	.short	0x0030
        /*00c4*/ 	.byte	0x00, 0xf5, 0x21, 0x00


	//----- nvinfo : EIATTR_KPARAM_INFO
	.align		4
.L_99:
        /*00c8*/ 	.byte	0x04, 0x17
        /*00ca*/ 	.short	(.L_101 - .L_100)
.L_100:
        /*00cc*/ 	.word	0x00000000
        /*00d0*/ 	.short	0x0005
        /*00d2*/ 	.short	0x0028
        /*00d4*/ 	.byte	0x00, 0xf5, 0x21, 0x00


	//----- nvinfo : EIATTR_KPARAM_INFO
	.align		4
.L_101:
        /*00d8*/ 	.byte	0x04, 0x17
        /*00da*/ 	.short	(.L_103 - .L_102)
.L_102:
        /*00dc*/ 	.word	0x00000000
        /*00e0*/ 	.short	0x0004
        /*00e2*/ 	.short	0x0020
        /*00e4*/ 	.byte	0x00, 0xf5, 0x21, 0x00


	//----- nvinfo : EIATTR_KPARAM_INFO
	.align		4
.L_103:
        /*00e8*/ 	.byte	0x04, 0x17
        /*00ea*/ 	.short	(.L_105 - .L_104)
.L_104:
        /*00ec*/ 	.word	0x00000000
        /*00f0*/ 	.short	0x0003
        /*00f2*/ 	.short	0x0018
        /*00f4*/ 	.byte	0x00, 0xf5, 0x21, 0x00


	//----- nvinfo : EIATTR_KPARAM_INFO
	.align		4
.L_105:
        /*00f8*/ 	.byte	0x04, 0x17
        /*00fa*/ 	.short	(.L_107 - .L_106)
.L_106:
        /*00fc*/ 	.word	0x00000000
        /*0100*/ 	.short	0x0002
        /*0102*/ 	.short	0x0010
        /*0104*/ 	.byte	0x00, 0xf5, 0x21, 0x00


	//----- nvinfo : EIATTR_KPARAM_INFO
	.align		4
.L_107:
        /*0108*/ 	.byte	0x04, 0x17
        /*010a*/ 	.short	(.L_109 - .L_108)
.L_108:
        /*010c*/ 	.word	0x00000000
        /*0110*/ 	.short	0x0001
        /*0112*/ 	.short	0x0008
        /*0114*/ 	.byte	0x00, 0xf5, 0x21, 0x00


	//----- nvinfo : EIATTR_KPARAM_INFO
	.align		4
.L_109:
        /*0118*/ 	.byte	0x04, 0x17
        /*011a*/ 	.short	(.L_111 - .L_110)
.L_110:
        /*011c*/ 	.word	0x00000000
        /*0120*/ 	.short	0x0000
        /*0122*/ 	.short	0x0000
        /*0124*/ 	.byte	0x00, 0xf5, 0x21, 0x00


	//----- nvinfo : EIATTR_SPARSE_MMA_MASK
	.align		4
.L_111:
        /*0128*/ 	.byte	0x03, 0x50
        /*012a*/ 	.short	0x0000


	//----- nvinfo : EIATTR_MAXREG_COUNT
	.align		4
        /*012c*/ 	.byte	0x03, 0x1b
        /*012e*/ 	.short	0x00ff


	//----- nvinfo : EIATTR_NUM_BARRIERS
	.align		4
        /*0130*/ 	.byte	0x02, 0x4c
        /*0132*/ 	.byte	0x01
	.zero		1


	//----- nvinfo : EIATTR_MERCURY_ISA_VERSION
	.align		4
        /*0134*/ 	.byte	0x03, 0x5f
        /*0136*/ 	.short	0x0101


	//----- nvinfo : EIATTR_VRC_CTA_INIT_COUNT
	.align		4
        /*0138*/ 	.byte	0x02, 0x4a
	.zero		1
	.zero		1


	//----- nvinfo : EIATTR_EXIT_INSTR_OFFSETS
	.align		4
        /*013c*/ 	.byte	0x04, 0x1c
        /*013e*/ 	.short	(.L_113 - .L_112)


	//   ....[0]....
.L_112:
        /*0140*/ 	.word	0x00001110


	//   ....[1]....
        /*0144*/ 	.word	0x00001410


	//----- nvinfo : EIATTR_CRS_STACK_SIZE
	.align		4
.L_113:
        /*0148*/ 	.byte	0x04, 0x1e
        /*014a*/ 	.short	(.L_115 - .L_114)
.L_114:
        /*014c*/ 	.word	0x00000000


	//----- nvinfo : EIATTR_CBANK_PARAM_SIZE
	.align		4
.L_115:
        /*0150*/ 	.byte	0x03, 0x19
        /*0152*/ 	.short	0x006a


	//----- nvinfo : EIATTR_PARAM_CBANK
	.align		4
        /*0154*/ 	.byte	0x04, 0x0a
        /*0156*/ 	.short	(.L_117 - .L_116)
	.align		4
.L_116:
        /*0158*/ 	.word	index@(.nv.constant0._Z9calc_tszdPdS_S_S_S_S_S_S_S_S_iiiiifbb)
        /*015c*/ 	.short	0x0380
        /*015e*/ 	.short	0x006a


	//----- nvinfo : EIATTR_SW_WAR
	.align		4
.L_117:
        /*0160*/ 	.byte	0x04, 0x36
        /*0162*/ 	.short	(.L_119 - .L_118)
.L_118:
        /*0164*/ 	.word	0x00000008
.L_119:


//--------------------- .nv.info._Z10calc_pwtadPdS_S_S_S_S_iiiii --------------------------
	.section	.nv.info._Z10calc_pwtadPdS_S_S_S_S_iiiii,"",@"SHT_CUDA_INFO"
	.sectionflags	@""
	.align	4


	//----- nvinfo : EIATTR_CUDA_API_VERSION
	.align		4
        /*0000*/ 	.byte	0x04, 0x37
        /*0002*/ 	.short	(.L_121 - .L_120)
.L_120:
        /*0004*/ 	.word	0x00000082


	//----- nvinfo : EIATTR_KPARAM_INFO
	.align		4
.L_121:
        /*0008*/ 	.byte	0x04, 0x17
        /*000a*/ 	.short	(.L_123 - .L_122)
.L_122:
        /*000c*/ 	.word	0x00000000
        /*0010*/ 	.short	0x000a
        /*0012*/ 	.short	0x0040
        /*0014*/ 	.byte	0x00, 0xf0, 0x11, 0x00


	//----- nvinfo : EIATTR_KPARAM_INFO
	.align		4
.L_123:
        /*0018*/ 	.byte	0x04, 0x17
        /*001a*/ 	.short	(.L_125 - .L_124)
.L_124:
        /*001c*/ 	.word	0x00000000
        /*0020*/ 	.short	0x0009
        /*0022*/ 	.short	0x003c
        /*0024*/ 	.byte	0x00, 0xf0, 0x11, 0x00


	//----- nvinfo : EIATTR_KPARAM_INFO
	.align		4
.L_125:
        /*0028*/ 	.byte	0x04, 0x17
        /*002a*/ 	.short	(.L_127 - .L_126)
.L_126:
        /*002c*/ 	.word	0x00000000
        /*0030*/ 	.short	0x0008
        /*0032*/ 	.short	0x0038
        /*0034*/ 	.byte	0x00, 0xf0, 0x11, 0x00


	//----- nvinfo : EIATTR_KPARAM_INFO
	.align		4
.L_127:
        /*0038*/ 	.byte	0x04, 0x17
        /*003a*/ 	.short	(.L_129 - .L_128)
.L_128:
        /*003c*/ 	.word	0x00000000
        /*0040*/ 	.short	0x0007
        /*0042*/ 	.short	0x0034
        /*0044*/ 	.byte	0x00, 0xf0, 0x11, 0x00


	//----- nvinfo : EIATTR_KPARAM_INFO
	.align		4
.L_129:
        /*0048*/ 	.byte	0x04, 0x17
        /*004a*/ 	.short	(.L_131 - .L_130)
.L_130:
        /*004c*/ 	.word	0x00000000
        /*0050*/ 	.short	0x0006
        /*0052*/ 	.short	0x0030
        /*0054*/ 	.byte	0x00, 0xf0, 0x11, 0x00


	//----- nvinfo : EIATTR_KPARAM_INFO
	.align		4
.L_131:
        /*0058*/ 	.byte	0x04, 0x17
        /*005a*/ 	.short	(.L_133 - .L_132)
.L_132:
        /*005c*/ 	.word	0x00000000
        /*0060*/ 	.short	0x0005
        /*0062*/ 	.short	0x0028
        /*0064*/ 	.byte	0x00, 0xf5, 0x21, 0x00


	//----- nvinfo : EIATTR_KPARAM_INFO
	.align		4
.L_133:
        /*0068*/ 	.byte	0x04, 0x17
        /*006a*/ 	.short	(.L_135 - .L_134)
.L_134:
        /*006c*/ 	.word	0x00000000
        /*0070*/ 	.short	0x0004
        /*0072*/ 	.short	0x0020
        /*0074*/ 	.byte	0x00, 0xf5, 0x21, 0x00


	//----- nvinfo : EIATTR_KPARAM_INFO
	.align		4
.L_135:
        /*0078*/ 	.byte	0x04, 0x17
        /*007a*/ 	.short	(.L_137 - .L_136)
.L_136:
        /*007c*/ 	.word	0x00000000
        /*0080*/ 	.short	0x0003
        /*0082*/ 	.short	0x0018
        /*0084*/ 	.byte	0x00, 0xf5, 0x21, 0x00


	//----- nvinfo : EIATTR_KPARAM_INFO
	.align		4
.L_137:
        /*0088*/ 	.byte	0x04, 0x17
        /*008a*/ 	.short	(.L_139 - .L_138)
.L_138:
        /*008c*/ 	.word	0x00000000
        /*0090*/ 	.short	0x0002
        /*0092*/ 	.short	0x0010
        /*0094*/ 	.byte	0x00, 0xf5, 0x21, 0x00


	//----- nvinfo : EIATTR_KPARAM_INFO
	.align		4
.L_139:
        /*0098*/ 	.byte	0x04, 0x17
        /*009a*/ 	.short	(.L_141 - .L_140)
.L_140:
        /*009c*/ 	.word	0x00000000
        /*00a0*/ 	.short	0x0001
        /*00a2*/ 	.short	0x0008
        /*00a4*/ 	.byte	0x00, 0xf5, 0x21, 0x00


	//----- nvinfo : EIATTR_KPARAM_INFO
	.align		4
.L_141:
        /*00a8*/ 	.byte	0x04, 0x17
        /*00aa*/ 	.short	(.L_143 - .L_142)
.L_142:
        /*00ac*/ 	.word	0x00000000
        /*00b0*/ 	.short	0x0000
        /*00b2*/ 	.short	0x0000
        /*00b4*/ 	.byte	0x00, 0xf5, 0x21, 0x00


	//----- nvinfo : EIATTR_SPARSE_MMA_MASK
	.align		4
.L_143:
        /*00b8*/ 	.byte	0x03, 0x50
        /*00ba*/ 	.short	0x0000


	//----- nvinfo : EIATTR_MAXREG_COUNT
	.align		4
        /*00bc*/ 	.byte	0x03, 0x1b
        /*00be*/ 	.short	0x00ff


	//----- nvinfo : EIATTR_NUM_BARRIERS
	.align		4
        /*00c0*/ 	.byte	0x02, 0x4c
        /*00c2*/ 	.byte	0x01
	.zero		1


	//----- nvinfo : EIATTR_MERCURY_ISA_VERSION
	.align		4
        /*00c4*/ 	.byte	0x03, 0x5f
        /*00c6*/ 	.short	0x0101


	//----- nvinfo : EIATTR_VRC_CTA_INIT_COUNT
	.align		4
        /*00c8*/ 	.byte	0x02, 0x4a
	.zero		1
	.zero		1


	//----- nvinfo : EIATTR_EXIT_INSTR_OFFSETS
	.align		4
        /*00cc*/ 	.byte	0x04, 0x1c
        /*00ce*/ 	.short	(.L_145 - .L_144)


	//   ....[0]....
.L_144:
        /*00d0*/ 	.word	0x000000f0


	//   ....[1]....
        /*00d4*/ 	.word	0x00001ac0


	//----- nvinfo : EIATTR_CRS_STACK_SIZE
	.align		4
.L_145:
        /*00d8*/ 	.byte	0x04, 0x1e
        /*00da*/ 	.short	(.L_147 - .L_146)
.L_146:
        /*00dc*/ 	.word	0x00000000


	//----- nvinfo : EIATTR_CBANK_PARAM_SIZE
	.align		4
.L_147:
        /*00e0*/ 	.byte	0x03, 0x19
        /*00e2*/ 	.short	0x0044


	//----- nvinfo : EIATTR_PARAM_CBANK
	.align		4
        /*00e4*/ 	.byte	0x04, 0x0a
        /*00e6*/ 	.short	(.L_149 - .L_148)
	.align		4
.L_148:
        /*00e8*/ 	.word	index@(.nv.constant0._Z10calc_pwtadPdS_S_S_S_S_iiiii)
        /*00ec*/ 	.short	0x0380
        /*00ee*/ 	.short	0x0044


	//----- nvinfo : EIATTR_SW_WAR
	.align		4
.L_149:
        /*00f0*/ 	.byte	0x04, 0x36
        /*00f2*/ 	.short	(.L_151 - .L_150)
.L_150:
        /*00f4*/ 	.word	0x00000008
.L_151:


//--------------------- .nv.callgraph             --------------------------
	.section	.nv.callgraph,"",@"SHT_CUDA_CALLGRAPH"
	.align	4
	.sectionentsize	8
	.align		4
        /*0000*/ 	.word	0x00000000
	.align		4
        /*0004*/ 	.word	0xffffffff
	.align		4
        /*0008*/ 	.word	0x00000000
	.align		4
        /*000c*/ 	.word	0xfffffffe
	.align		4
        /*0010*/ 	.word	0x00000000
	.align		4
        /*0014*/ 	.word	0xfffffffd
	.align		4
        /*0018*/ 	.word	0x00000000
	.align		4
        /*001c*/ 	.word	0xfffffffc


//--------------------- .text._Z9calc_trwzPdS_S_S_S_S_S_S_S_S_S_S_iiiiiifbb --------------------------
	.section	.text._Z9calc_trwzPdS_S_S_S_S_S_S_S_S_S_S_iiiiiifbb,"ax",@progbits
	.align	128
        .global         _Z9calc_trwzPdS_S_S_S_S_S_S_S_S_S_S_iiiiiifbb
        .type           _Z9calc_trwzPdS_S_S_S_S_S_S_S_S_S_S_iiiiiifbb,@function
        .size           _Z9calc_trwzPdS_S_S_S_S_S_S_S_S_S_S_iiiiiifbb,(.L_x_75 - _Z9calc_trwzPdS_S_S_S_S_S_S_S_S_S_S_iiiiiifbb)
        .other          _Z9calc_trwzPdS_S_S_S_S_S_S_S_S_S_S_iiiiiifbb,@"STO_CUDA_ENTRY STV_DEFAULT"
_Z9calc_trwzPdS_S_S_S_S_S_S_S_S_S_S_iiiiiifbb:
.text._Z9calc_trwzPdS_S_S_S_S_S_S_S_S_S_S_iiiiiifbb:
[----:B------:R-:W-:Y:S08]  /*0000*/  LDC R1, c[0x0][0x37c] ;  /* 0x0000df00ff017b82 */ /* 0x000ff00000000800 */
[----:B------:R-:W-:Y:S01]  /*0010*/  S2UR UR15, SR_CTAID.Y ;  /* 0x00000000000f79c3 */ /* 0x000fe20000002600 */
[----:B------:R-:W0:Y:S01]  /*0020*/  LDCU UR6, c[0x0][0x3ec] ;  /* 0x00007d80ff0677ac */ /* 0x000e220008000800 */
[----:B------:R-:W1:Y:S06]  /*0030*/  LDCU.64 UR4, c[0x0][0x3a0] ;  /* 0x00007400ff0477ac */ /* 0x000e6c0008000a00 */
[----:B------:R-:W0:Y:S01]  /*0040*/  S2UR UR20, SR_CTAID.X ;  /* 0x00000000001479c3 */ /* 0x000e220000002500 */
[----:B------:R-:W2:Y:S01]  /*0050*/  LDCU.64 UR16, c[0x0][0x358] ;  /* 0x00006b00ff1077ac */ /* 0x000ea20008000a00 */
[----:B------:R-:W3:Y:S01]  /*0060*/  LDCU UR9, c[0x0][0x3f0] ;  /* 0x00007e00ff0977ac */ /* 0x000ee20008000800 */
[----:B0-----:R-:W-:-:S04]  /*0070*/  UIMAD UR21, UR15, UR6, UR20 ;  /* 0x000000060f1572a4 */ /* 0x001fc8000f8e0214 */
[----:B-1----:R-:W-:-:S06]  /*0080*/  UIMAD.WIDE.U32 UR4, UR21, 0x8, UR4 ;  /* 0x00000008150478a5 */ /* 0x002fcc000f8e0004 */
[----:B------:R-:W-:Y:S02]  /*0090*/  IMAD.U32 R2, RZ, RZ, UR4 ;  /* 0x00000004ff027e24 */ /* 0x000fe4000f8e00ff */
[----:B------:R-:W-:-:S06]  /*00a0*/  IMAD.U32 R3, RZ, RZ, UR5 ;  /* 0x00000005ff037e24 */ /* 0x000fcc000f8e00ff */
[----:B--2---:R-:W2:Y:S01]  /*00b0*/  LDG.E.64 R2, desc[UR16][R2.64] ;  /* 0x0000001002027981 */ /* 0x004ea2000c1e1b00 */
[----:B------:R-:W0:Y:S01]  /*00c0*/  S2UR UR8, SR_CgaCtaId ;  /* 0x00000000000879c3 */ /* 0x000e220000008800 */
[----:B------:R-:W-:Y:S01]  /*00d0*/  UMOV UR4, 0x400 ;  /* 0x0000040000047882 */ /* 0x000fe20000000000 */
[----:B---3--:R-:W-:Y:S02]  /*00e0*/  UISETP.GE.AND UP0, UPT, UR9, 0x1, UPT ;  /* 0x000000010900788c */ /* 0x008fe4000bf06270 */
[----:B0-----:R-:W-:-:S09]  /*00f0*/  ULEA UR11, UR8, UR4, 0x18 ;  /* 0x00000004080b7291 */ /* 0x001fd2000f8ec0ff */
[----:B------:R-:W-:Y:S04]  /*0100*/  STS.64 [UR11+0x230], RZ ;  /* 0x000230ffff007988 */ /* 0x000fe80008000a0b */
[----:B------:R-:W-:Y:S04]  /*0110*/  STS.128 [UR11+0x200], RZ ;  /* 0x000200ffff007988 */ /* 0x000fe80008000c0b */
[----:B--2---:R0:W-:Y:S01]  /*0120*/  STS.64 [UR11+0x218], R2 ;  /* 0x00021802ff007988 */ /* 0x0041e20008000a0b */
[----:B------:R-:W-:Y:S06]  /*0130*/  BAR.SYNC.DEFER_BLOCKING 0x0 ;  /* 0x0000000000007b1d */ /* 0x000fec0000010000 */
[----:B------:R-:W-:Y:S05]  /*0140*/  BRA.U !UP0, `(.L_x_0) ;  /* 0x0000001508347547 */ /* 0x000fea000b800000 */
[----:B------:R-:W1:Y:S01]  /*0150*/  LDCU UR5, c[0x0][0x3e4] ;  /* 0x00007c80ff0577ac */ /* 0x000e620008000800 */
[----:B------:R-:W2:Y:S01]  /*0160*/  S2R R0, SR_TID.X ;  /* 0x0000000000007919 */ /* 0x000ea20000002100 */
[----:B------:R-:W0:Y:S01]  /*0170*/  LDCU UR10, c[0x0][0x3e8] ;  /* 0x00007d00ff0a77ac */ /* 0x000e220008000800 */
[----:B------:R-:W3:Y:S01]  /*0180*/  LDCU UR12, c[0x0][0x3f8] ;  /* 0x00007f00ff0c77ac */ /* 0x000ee20008000800 */
[----:B------:R-:W-:Y:S01]  /*0190*/  UIADD3 UR4, UPT, UPT, UR4, 0x238, URZ ;  /* 0x0000023804047890 */ /* 0x000fe2000fffe0ff */
[----:B------:R-:W4:Y:S01]  /*01a0*/  LDCU UR22, c[0x0][0x360] ;  /* 0x00006c00ff1677ac */ /* 0x000f220008000800 */
[----:B-1----:R-:W-:Y:S01]  /*01b0*/  UIMAD UR5, UR6, UR5, URZ ;  /* 0x00000005060572a4 */ /* 0x002fe2000f8e02ff */
[----:B------:R-:W1:Y:S01]  /*01c0*/  LDCU.64 UR6, c[0x0][0x3d8] ;  /* 0x00007b00ff0677ac */ /* 0x000e620008000a00 */
[----:B0-----:R-:W-:Y:S01]  /*01d0*/  I2FP.F32.S32 R2, UR10 ;  /* 0x0000000a00027c45 */ /* 0x001fe20008201400 */
[----:B------:R-:W-:Y:S01]  /*01e0*/  ULEA UR4, UR8, UR4, 0x18 ;  /* 0x0000000408047291 */ /* 0x000fe2000f8ec0ff */
[----:B---3--:R-:W-:Y:S03]  /*01f0*/  F2F.F64.F32 R20, UR12 ;  /* 0x0000000c00147d10 */ /* 0x008fe60008201800 */
[----:B------:R-:W-:Y:S01]  /*0200*/  FMUL R2, R2, 0.015625 ;  /* 0x3c80000002027820 */ /* 0x000fe20000400000 */
[----:B------:R-:W-:Y:S01]  /*0210*/  UIADD3 UR8, UPT, UPT, UR9, -0x1, UR10 ;  /* 0xffffffff09087890 */ /* 0x000fe2000fffe00a */
[----:B--2---:R-:W-:-:S03]  /*0220*/  LEA R3, R0, UR4, 0x3 ;  /* 0x0000000400037c11 */ /* 0x004fc6000f8e18ff */
[----:B------:R-:W0:Y:S01]  /*0230*/  I2F.F64 R4, UR5 ;  /* 0x0000000500047d12 */ /* 0x000e220008201c00 */
[----:B------:R-:W2:Y:S01]  /*0240*/  LDCU UR5, c[0x0][0x3f4] ;  /* 0x00007e80ff0577ac */ /* 0x000ea20008000800 */
[----:B-1----:R-:W-:Y:S01]  /*0250*/  UIMAD.WIDE.U32 UR6, UR21, 0x8, UR6 ;  /* 0x00000008150678a5 */ /* 0x002fe2000f8e0006 */
[----:B------:R-:W-:-:S05]  /*0260*/  UMOV UR4, URZ ;  /* 0x000000ff00047c82 */ /* 0x000fca0008000000 */
[----:B------:R-:W1:Y:S01]  /*0270*/  F2I.CEIL.NTZ R2, R2 ;  /* 0x0000000200027305 */ /* 0x000e62000020b100 */
[----:B0-----:R-:W-:Y:S02]  /*0280*/  R2UR UR18, R4 ;  /* 0x00000000041272ca */ /* 0x001fe400000e0000 */
[----:B------:R-:W-:-:S05]  /*0290*/  R2UR UR19, R5 ;  /* 0x00000000051372ca */ /* 0x000fca00000e0000 */
[----:B--2---:R-:W0:Y:S01]  /*02a0*/  I2F.F64 R22, UR5 ;  /* 0x0000000500167d12 */ /* 0x004e220008201c00 */
[----:B-1----:R-:W-:Y:S02]  /*02b0*/  R2UR UR23, R2 ;  /* 0x00000000021772ca */ /* 0x002fe400000e0000 */
[----:B----4-:R-:W-:-:S13]  /*02c0*/  LEA R2, R0, UR11, 0x3 ;  /* 0x0000000b00027c11 */ /* 0x010fda000f8e18ff */
.L_x_19:
[----:B-1----:R-:W1:Y:S01]  /*02d0*/  LDCU UR9, c[0x0][0x3f0] ;  /* 0x00007e00ff0977ac */ /* 0x002e620008000800 */
[----:B--2---:R-:W2:Y:S01]  /*02e0*/  LDCU.64 UR10, c[0x0][0x3a8] ;  /* 0x00007500ff0a77ac */ /* 0x004ea20008000a00 */
[----:B-1----:R-:W-:-:S04]  /*02f0*/  UIMAD UR9, UR21, UR9, UR4 ;  /* 0x00000009150972a4 */ /* 0x002fc8000f8e0204 */
[----:B--2---:R-:W-:-:S06]  /*0300*/  UIMAD.WIDE.U32 UR10, UR9, 0x8, UR10 ;  /* 0x00000008090a78a5 */ /* 0x004fcc000f8e000a */
[----:B------:R-:W-:Y:S02]  /*0310*/  IMAD.U32 R4, RZ, RZ, UR10 ;  /* 0x0000000aff047e24 */ /* 0x000fe4000f8e00ff */
[----:B------:R-:W-:-:S06]  /*0320*/  IMAD.U32 R5, RZ, RZ, UR11 ;  /* 0x0000000bff057e24 */ /* 0x000fcc000f8e00ff */
[----:B------:R-:W2:Y:S01]  /*0330*/  LDG.E.64 R4, desc[UR16][R4.64] ;  /* 0x0000001004047981 */ /* 0x000ea2000c1e1b00 */
[----:B------:R-:W1:Y:S01]  /*0340*/  S2UR UR10, SR_CgaCtaId ;  /* 0x00000000000a79c3 */ /* 0x000e620000008800 */
[----:B------:R-:W-:Y:S01]  /*0350*/  UMOV UR5, 0x400 ;  /* 0x0000040000057882 */ /* 0x000fe20000000000 */
[----:B------:R-:W-:Y:S01]  /*0360*/  CS2R R18, SRZ ;  /* 0x0000000000127805 */ /* 0x000fe2000001ff00 */
[----:B-1----:R-:W-:Y:S01]  /*0370*/  ULEA UR5, UR10, UR5, 0x18 ;  /* 0x000000050a057291 */ /* 0x002fe2000f8ec0ff */
[----:B------:R-:W1:Y:S02]  /*0380*/  LDCU UR10, c[0x0][0x3e0] ;  /* 0x00007c00ff0a77ac */ /* 0x000e640008000800 */
[----:B-1----:R-:W-:-:S06]  /*0390*/  UISETP.GE.AND UP0, UPT, UR10, 0x1, UPT ;  /* 0x000000010a00788c */ /* 0x002fcc000bf06270 */
[----:B--2---:R1:W-:Y:S01]  /*03a0*/  STS.64 [UR5+0x220], R4 ;  /* 0x00022004ff007988 */ /* 0x0043e20008000a05 */
[----:B------:R-:W-:Y:S06]  /*03b0*/  BAR.SYNC.DEFER_BLOCKING 0x0 ;  /* 0x0000000000007b1d */ /* 0x000fec0000010000 */
[----:B---34-:R-:W-:Y:S05]  /*03c0*/  BRA.U !UP0, `(.L_x_1) ;  /* 0x0000000d08407547 */ /* 0x018fea000b800000 */
[----:B------:R-:W-:Y:S01]  /*03d0*/  CS2R R18, SRZ ;  /* 0x0000000000127805 */ /* 0x000fe2000001ff00 */
[----:B------:R-:W-:-:S06]  /*03e0*/  UMOV UR5, URZ ;  /* 0x000000ff00057c82 */ /* 0x000fcc0008000000 */
.L_x_12:
[----:B--2---:R-:W2:Y:S01]  /*03f0*/  LDCU UR14, c[0x0][0x3e4] ;  /* 0x00007c80ff0e77ac */ /* 0x004ea20008000800 */
[----:B---3--:R-:W3:Y:S01]  /*0400*/  LDCU.64 UR12, c[0x0][0x3c0] ;  /* 0x00007800ff0c77ac */ /* 0x008ee20008000a00 */
[----:B----4-:R-:W4:Y:S01]  /*0410*/  LDCU.64 UR10, c[0x0][0x398] ;  /* 0x00007300ff0a77ac */ /* 0x010f220008000a00 */
[----:B--2---:R-:W-:Y:S02]  /*0420*/  UIMAD UR14, UR5, UR14, UR15 ;  /* 0x0000000e050e72a4 */ /* 0x004fe4000f8e020f */
[----:B---3--:R-:W-:Y:S02]  /*0430*/  UIMAD.WIDE.U32 UR12, UR5, 0x8, UR12 ;  /* 0x00000008050c78a5 */ /* 0x008fe4000f8e000c */
[----:B----4-:R-:W-:-:S04]  /*0440*/  UIMAD.WIDE.U32 UR10, UR14, 0x8, UR10 ;  /* 0x000000080e0a78a5 */ /* 0x010fc8000f8e000a */
[----:B------:R-:W-:Y:S02]  /*0450*/  IMAD.U32 R6, RZ, RZ, UR12 ;  /* 0x0000000cff067e24 */ /* 0x000fe4000f8e00ff */
[----:B------:R-:W-:Y:S02]  /*0460*/  IMAD.U32 R7, RZ, RZ, UR13 ;  /* 0x0000000dff077e24 */ /* 0x000fe4000f8e00ff */
[----:B-1----:R-:W-:Y:S02]  /*0470*/  IMAD.U32 R4, RZ, RZ, UR10 ;  /* 0x0000000aff047e24 */ /* 0x002fe4000f8e00ff */
[----:B------:R-:W-:Y:S02]  /*0480*/  IMAD.U32 R5, RZ, RZ, UR11 ;  /* 0x0000000bff057e24 */ /* 0x000fe4000f8e00ff */
[----:B------:R-:W2:Y:S04]  /*0490*/  LDG.E.64 R6, desc[UR16][R6.64] ;  /* 0x0000001006067981 */ /* 0x000ea8000c1e1b00 */
[----:B------:R-:W3:Y:S01]  /*04a0*/  LDG.E.64 R4, desc[UR16][R4.64] ;  /* 0x0000001004047981 */ /* 0x000ee2000c1e1b00 */
[----:B------:R-:W1:Y:S01]  /*04b0*/  S2UR UR11, SR_CgaCtaId ;  /* 0x00000000000b79c3 */ /* 0x000e620000008800 */
[----:B------:R-:W-:Y:S01]  /*04c0*/  UMOV UR10, 0x400 ;  /* 0x00000400000a7882 */ /* 0x000fe20000000000 */
[----:B------:R-:W-:-:S02]  /*04d0*/  UISETP.NE.AND UP0, UPT, UR23, URZ, UPT ;  /* 0x000000ff1700728c */ /* 0x000fc4000bf05270 */
[----:B-1----:R-:W-:-:S09]  /*04e0*/  ULEA UR10, UR11, UR10, 0x18 ;  /* 0x0000000a0b0a7291 */ /* 0x002fd2000f8ec0ff */
[----:B------:R-:W-:Y:S04]  /*04f0*/  STS.64 [UR10+0x200], RZ ;  /* 0x000200ffff007988 */ /* 0x000fe80008000a0a */
[----:B--2---:R1:W-:Y:S04]  /*0500*/  STS.64 [UR10+0x228], R6 ;  /* 0x00022806ff007988 */ /* 0x0043e80008000a0a */
[----:B---3--:R1:W-:Y:S01]  /*0510*/  STS.64 [UR10+0x210], R4 ;  /* 0x00021004ff007988 */ /* 0x0083e20008000a0a */
[----:B------:R-:W-:Y:S06]  /*0520*/  BAR.SYNC.DEFER_BLOCKING 0x0 ;  /* 0x0000000000007b1d */ /* 0x000fec0000010000 */
[----:B------:R-:W-:Y:S05]  /*0530*/  BRA.U !UP0, `(.L_x_2) ;  /* 0x0000000908b47547 */ /* 0x000fea000b800000 */
[----:B------:R-:W2:Y:S01]  /*0540*/  LDCU UR10, c[0x0][0x3e8] ;  /* 0x00007d00ff0a77ac */ /* 0x000ea20008000800 */
[----:B------:R-:W3:Y:S01]  /*0550*/  LDC.64 R16, c[0x0][0x390] ;  /* 0x0000e400ff107b82 */ /* 0x000ee20000000a00 */
[----:B-1----:R-:W-:Y:S02]  /*0560*/  VIADD R4, R0, UR4 ;  /* 0x0000000400047c36 */ /* 0x002fe40008000000 */
[----:B------:R-:W-:Y:S01]  /*0570*/  IMAD.MOV.U32 R5, RZ, RZ, R0 ;  /* 0x000000ffff057224 */ /* 0x000fe200078e0000 */
[----:B------:R-:W1:Y:S01]  /*0580*/  LDCU UR24, c[0x0][0x3e8] ;  /* 0x00007d00ff1877ac */ /* 0x000e620008000800 */
[----:B------:R-:W4:Y:S01]  /*0590*/  LDCU UR25, c[0x0][0x3ec] ;  /* 0x00007d80ff1977ac */ /* 0x000f220008000800 */
[----:B------:R-:W-:Y:S02]  /*05a0*/  UIMAD UR13, UR8, UR5, URZ ;  /* 0x00000005080d72a4 */ /* 0x000fe4000f8e02ff */
[----:B------:R-:W-:Y:S01]  /*05b0*/  UIADD3 UR12, UPT, UPT, -UR23, URZ, URZ ;  /* 0x000000ff170c7290 */ /* 0x000fe2000fffe1ff */
[----:B--2---:R-:W-:-:S04]  /*05c0*/  IMAD.U32 R7, RZ, RZ, UR10 ;  /* 0x0000000aff077e24 */ /* 0x004fc8000f8e00ff */
[----:B------:R-:W-:-:S07]  /*05d0*/  IMAD R6, R7, UR14, R0 ;  /* 0x0000000e07067c24 */ /* 0x000fce000f8e0200 */
.L_x_11:
[----:B-1----:R-:W-:Y:S01]  /*05e0*/  ISETP.GE.U32.AND P0, PT, R5, UR24, PT ;  /* 0x0000001805007c0c */ /* 0x002fe2000bf06070 */
[----:B------:R-:W-:Y:S01]  /*05f0*/  UIADD3 UR12, UPT, UPT, UR12, 0x1, URZ ;  /* 0x000000010c0c7890 */ /* 0x000fe2000fffe0ff */
[----:B------:R1:W-:Y:S01]  /*0600*/  STS.64 [R2], RZ ;  /* 0x000000ff02007388 */ /* 0x0003e20000000a00 */
[----:B------:R-:W-:Y:S02]  /*0610*/  BSSY.RECONVERGENT B0, `(.L_x_3) ;  /* 0x000004b000007945 */ /* 0x000fe40003800200 */
[----:B------:R-:W-:Y:S01]  /*0620*/  UISETP.NE.AND UP0, UPT, UR12, URZ, UPT ;  /* 0x000000ff0c00728c */ /* 0x000fe2000bf05270 */
[----:B------:R1:W-:Y:S01]  /*0630*/  STS.64 [R3], RZ ;  /* 0x000000ff03007388 */ /* 0x0003e20000000a00 */
[----:B------:R-:W-:Y:S06]  /*0640*/  BAR.SYNC.DEFER_BLOCKING 0x0 ;  /* 0x0000000000007b1d */ /* 0x000fec0000010000 */
[----:B--2-4-:R-:W-:Y:S05]  /*0650*/  @P0 BRA `(.L_x_4) ;  /* 0x0000000400180947 */ /* 0x014fea0003800000 */
[----:B------:R-:W-:Y:S01]  /*0660*/  IABS R10, UR8 ;  /* 0x00000008000a7c13 */ /* 0x000fe20008000000 */
[----:B------:R-:W2:Y:S01]  /*0670*/  LDC.64 R30, c[0x0][0x3b8] ;  /* 0x0000ee00ff1e7b82 */ /* 0x000ea20000000a00 */
[----:B------:R-:W-:Y:S02]  /*0680*/  IABS R12, R4 ;  /* 0x00000004000c7213 */ /* 0x000fe40000000000 */
[----:B------:R-:W5:Y:S01]  /*0690*/  I2F.RP R7, R10 ;  /* 0x0000000a00077306 */ /* 0x000f620000209400 */
[----:B------:R-:W-:-:S04]  /*06a0*/  IABS R13, UR8 ;  /* 0x00000008000d7c13 */ /* 0x000fc80008000000 */
[----:B------:R-:W0:Y:S03]  /*06b0*/  LDC.64 R32, c[0x0][0x3b0] ;  /* 0x0000ec00ff207b82 */ /* 0x000e260000000a00 */
[----:B-----5:R-:W5:Y:S02]  /*06c0*/  MUFU.RCP R7, R7 ;  /* 0x0000000700077308 */ /* 0x020f640000001000 */
[----:B-----5:R-:W-:Y:S02]  /*06d0*/  VIADD R8, R7, 0xffffffe ;  /* 0x0ffffffe07087836 */ /* 0x020fe40000000000 */
[----:B------:R-:W-:-:S04]  /*06e0*/  IMAD.MOV R7, RZ, RZ, -R13 ;  /* 0x000000ffff077224 */ /* 0x000fc800078e0a0d */
[----:B------:R5:W1:Y:S02]  /*06f0*/  F2I.FTZ.U32.TRUNC.NTZ R9, R8 ;  /* 0x0000000800097305 */ /* 0x000a64000021f000 */
[----:B-----5:R-:W-:Y:S01]  /*0700*/  IMAD.MOV.U32 R8, RZ, RZ, RZ ;  /* 0x000000ffff087224 */ /* 0x020fe200078e00ff */
[----:B-1----:R-:W-:-:S05]  /*0710*/  IADD3 R11, PT, PT, RZ, -R9, RZ ;  /* 0x80000009ff0b7210 */ /* 0x002fca0007ffe0ff */
[----:B------:R-:W-:-:S04]  /*0720*/  IMAD R11, R11, R10, RZ ;  /* 0x0000000a0b0b7224 */ /* 0x000fc800078e02ff */
[----:B------:R-:W-:-:S04]  /*0730*/  IMAD.HI.U32 R9, R9, R11, R8 ;  /* 0x0000000b09097227 */ /* 0x000fc800078e0008 */
[----:B----4-:R-:W-:Y:S02]  /*0740*/  IMAD.U32 R8, RZ, RZ, UR25 ;  /* 0x00000019ff087e24 */ /* 0x010fe4000f8e00ff */
[----:B------:R-:W-:-:S04]  /*0750*/  IMAD.HI.U32 R9, R9, R12, RZ ;  /* 0x0000000c09097227 */ /* 0x000fc800078e00ff */
[----:B------:R-:W-:-:S05]  /*0760*/  IMAD R7, R9, R7, R12 ;  /* 0x0000000709077224 */ /* 0x000fca00078e020c */
[----:B------:R-:W-:-:S13]  /*0770*/  ISETP.GT.U32.AND P1, PT, R10, R7, PT ;  /* 0x000000070a00720c */ /* 0x000fda0003f24070 */
[----:B------:R-:W-:Y:S02]  /*0780*/  @!P1 IMAD.IADD R7, R7, 0x1, -R10 ;  /* 0x0000000107079824 */ /* 0x000fe400078e0a0a */
[----:B------:R-:W-:Y:S01]  /*0790*/  @!P1 VIADD R9, R9, 0x1 ;  /* 0x0000000109099836 */ /* 0x000fe20000000000 */
[----:B------:R-:W-:Y:S02]  /*07a0*/  ISETP.NE.AND P1, PT, RZ, UR8, PT ;  /* 0x00000008ff007c0c */ /* 0x000fe4000bf25270 */
[----:B------:R-:W-:Y:S02]  /*07b0*/  ISETP.GE.U32.AND P0, PT, R7, R10, PT ;  /* 0x0000000a0700720c */ /* 0x000fe40003f06070 */
[----:B------:R-:W-:-:S04]  /*07c0*/  LOP3.LUT R7, R4, UR8, RZ, 0x3c, !PT ;  /* 0x0000000804077c12 */ /* 0x000fc8000f8e3cff */
[----:B------:R-:W-:-:S07]  /*07d0*/  ISETP.GE.AND P2, PT, R7, RZ, PT ;  /* 0x000000ff0700720c */ /* 0x000fce0003f46270 */
[----:B------:R-:W-:-:S06]  /*07e0*/  @P0 VIADD R9, R9, 0x1 ;  /* 0x0000000109090836 */ /* 0x000fcc0000000000 */
[----:B------:R-:W-:Y:S01]  /*07f0*/  @!P2 IMAD.MOV R9, RZ, RZ, -R9 ;  /* 0x000000ffff09a224 */ /* 0x000fe200078e0a09 */
[----:B------:R-:W-:-:S04]  /*0800*/  @!P1 LOP3.LUT R9, RZ, UR8, RZ, 0x33, !PT ;  /* 0x00000008ff099c12 */ /* 0x000fc8000f8e33ff */
[----:B------:R-:W-:-:S05]  /*0810*/  IADD3 R9, PT, PT, -R9, UR13, R4 ;  /* 0x0000000d09097c10 */ /* 0x000fca000fffe104 */
[----:B------:R-:W-:-:S04]  /*0820*/  IMAD R9, R9, R8, UR20 ;  /* 0x0000001409097e24 */ /* 0x000fc8000f8e0208 */
[----:B--2---:R-:W-:-:S06]  /*0830*/  IMAD.WIDE R30, R9, 0x8, R30 ;  /* 0x00000008091e7825 */ /* 0x004fcc00078e021e */
[----:B------:R-:W2:Y:S01]  /*0840*/  LDG.E.64 R30, desc[UR16][R30.64] ;  /* 0x000000101e1e7981 */ /* 0x000ea2000c1e1b00 */
[----:B0-----:R-:W-:-:S05]  /*0850*/  IMAD.WIDE R32, R9, 0x8, R32 ;  /* 0x0000000809207825 */ /* 0x001fca00078e0220 */
[----:B------:R-:W4:Y:S01]  /*0860*/  LDG.E.64 R24, desc[UR16][R32.64] ;  /* 0x0000001020187981 */ /* 0x000f22000c1e1b00 */
[----:B---3--:R-:W-:-:S06]  /*0870*/  IMAD.WIDE.U32 R26, R6, 0x8, R16 ;  /* 0x00000008061a7825 */ /* 0x008fcc00078e0010 */
[----:B------:R-:W3:Y:S01]  /*0880*/  LDG.E.64 R26, desc[UR16][R26.64] ;  /* 0x000000101a1a7981 */ /* 0x000ee2000c1e1b00 */
[----:B------:R-:W0:Y:S01]  /*0890*/  S2UR UR11, SR_CgaCtaId ;  /* 0x00000000000b79c3 */ /* 0x000e220000008800 */
[----:B------:R-:W-:Y:S01]  /*08a0*/  UMOV UR10, 0x400 ;  /* 0x00000400000a7882 */ /* 0x000fe20000000000 */
[----:B------:R-:W-:Y:S01]  /*08b0*/  IMAD.MOV.U32 R28, RZ, RZ, 0x1 ;  /* 0x00000001ff1c7424 */ /* 0x000fe200078e00ff */
[----:B------:R-:W-:Y:S01]  /*08c0*/  BSSY.RECONVERGENT B1, `(.L_x_5) ;  /* 0x000001e000017945 */ /* 0x000fe20003800200 */
[----:B0-----:R-:W-:Y:S01]  /*08d0*/  ULEA UR10, UR11, UR10, 0x18 ;  /* 0x0000000a0b0a7291 */ /* 0x001fe2000f8ec0ff */
[----:B--2---:R-:W-:Y:S08]  /*08e0*/  STS.64 [R3], R30 ;  /* 0x0000001e03007388 */ /* 0x004ff00000000a00 */
[----:B------:R-:W0:Y:S01]  /*08f0*/  LDS.128 R8, [UR10+0x220] ;  /* 0x0002200aff087984 */ /* 0x000e220008000c00 */
[----:B----4-:R-:W-:-:S03]  /*0900*/  DADD R24, R24, 2.2250738585072013831e-308 ;  /* 0x0010000018187429 */ /* 0x010fc60000000000 */
[----:B------:R-:W1:Y:S03]  /*0910*/  LDS.128 R12, [UR10+0x210] ;  /* 0x0002100aff0c7984 */ /* 0x000e660008000c00 */
[----:B------:R-:W2:Y:S01]  /*0920*/  MUFU.RCP64H R29, R25 ;  /* 0x00000019001d7308 */ /* 0x000ea20000001800 */
[----:B0-----:R-:W-:Y:S02]  /*0930*/  DMUL R32, R30, R10 ;  /* 0x0000000a1e207228 */ /* 0x001fe40000000000 */
[----:B--2---:R-:W-:-:S06]  /*0940*/  DFMA R10, -R24, R28, 1 ;  /* 0x3ff00000180a742b */ /* 0x004fcc000000011c */
[----:B-1----:R-:W-:Y:S02]  /*0950*/  DMUL R12, R32, R12 ;  /* 0x0000000c200c7228 */ /* 0x002fe40000000000 */
[----:B------:R-:W-:-:S06]  /*0960*/  DFMA R10, R10, R10, R10 ;  /* 0x0000000a0a0a722b */ /* 0x000fcc000000000a */
[----:B---3--:R-:W-:Y:S02]  /*0970*/  DMUL R12, R12, R26 ;  /* 0x0000001a0c0c7228 */ /* 0x008fe40000000000 */
[----:B------:R-:W-:-:S06]  /*0980*/  DFMA R28, R28, R10, R28 ;  /* 0x0000000a1c1c722b */ /* 0x000fcc000000001c */
[----:B------:R-:W-:Y:S02]  /*0990*/  DMUL R10, R12, R14 ;  /* 0x0000000e0c0a7228 */ /* 0x000fe40000000000 */
[----:B------:R-:W-:-:S06]  /*09a0*/  DFMA R12, -R24, R28, 1 ;  /* 0x3ff00000180c742b */ /* 0x000fcc000000011c */
[----:B------:R-:W-:Y:S02]  /*09b0*/  DMUL R10, R10, R8 ;  /* 0x000000080a0a7228 */ /* 0x000fe40000000000 */
[----:B------:R-:W-:-:S08]  /*09c0*/  DFMA R12, R28, R12, R28 ;  /* 0x0000000c1c0c722b */ /* 0x000fd0000000001c */
[----:B------:R-:W-:Y:S01]  /*09d0*/  DMUL R8, R10, R12 ;  /* 0x0000000c0a087228 */ /* 0x000fe20000000000 */
[----:B------:R-:W-:-:S07]  /*09e0*/  FSETP.GEU.AND P1, PT, |R11|, 6.5827683646048100446e-37, PT ;  /* 0x036000000b00780b */ /* 0x000fce0003f2e200 */
[----:B------:R-:W-:-:S08]  /*09f0*/  DFMA R14, -R24, R8, R10 ;  /* 0x00000008180e722b */ /* 0x000fd0000000010a */
[----:B------:R-:W-:-:S10]  /*0a00*/  DFMA R8, R12, R14, R8 ;  /* 0x0000000e0c08722b */ /* 0x000fd40000000008 */
[----:B------:R-:W-:-:S05]  /*0a10*/  FFMA R7, RZ, R25, R9 ;  /* 0x00000019ff077223 */ /* 0x000fca0000000009 */
[----:B------:R-:W-:-:S13]  /*0a20*/  FSETP.GT.AND P0, PT, |R7|, 1.469367938527859385e-39, PT ;  /* 0x001000000700780b */ /* 0x000fda0003f04200 */
[----:B------:R-:W-:Y:S05]  /*0a30*/  @P0 BRA P1, `(.L_x_6) ;  /* 0x0000000000180947 */ /* 0x000fea0000800000 */
[----:B------:R-:W-:Y:S01]  /*0a40*/  IMAD.MOV.U32 R12, RZ, RZ, R10 ;  /* 0x000000ffff0c7224 */ /* 0x000fe200078e000a */
[----:B------:R-:W-:Y:S01]  /*0a50*/  MOV R10, R24 ;  /* 0x00000018000a7202 */ /* 0x000fe20000000f00 */
[----:B------:R-:W-:Y:S01]  /*0a60*/  IMAD.MOV.U32 R13, RZ, RZ, R11 ;  /* 0x000000ffff0d7224 */ /* 0x000fe200078e000b */
[----:B------:R-:W-:Y:S01]  /*0a70*/  MOV R30, 0xaa0 ;  /* 0x00000aa0001e7802 */ /* 0x000fe20000000f00 */
[----:B------:R-:W-:-:S07]  /*0a80*/  IMAD.MOV.U32 R11, RZ, RZ, R25 ;  /* 0x000000ffff0b7224 */ /* 0x000fce00078e0019 */
[----:B------:R-:W-:Y:S05]  /*0a90*/  CALL.REL.NOINC `($__internal_0_$__cuda_sm20_div_rn_f64_full) ;  /* 0x0000000c00107944 */ /* 0x000fea0003c00000 */
.L_x_6:
[----:B------:R-:W-:Y:S05]  /*0aa0*/  BSYNC.RECONVERGENT B1 ;  /* 0x0000000000017941 */ /* 0x000fea0003800200 */
.L_x_5:
[----:B------:R2:W-:Y:S02]  /*0ab0*/  STS.64 [R2], R8 ;  /* 0x0000000802007388 */ /* 0x0005e40000000a00 */
.L_x_4:
[----:B----4-:R-:W-:Y:S05]  /*0ac0*/  BSYNC.RECONVERGENT B0 ;  /* 0x0000000000007941 */ /* 0x010fea0003800200 */
.L_x_3:
[----:B------:R-:W-:Y:S01]  /*0ad0*/  BAR.SYNC.DEFER_BLOCKING 0x0 ;  /* 0x0000000000007b1d */ /* 0x000fe20000010000 */
[C---:B------:R-:W-:Y:S02]  /*0ae0*/  ISETP.GT.U32.AND P0, PT, R0.reuse, 0x1f, PT ;  /* 0x0000001f0000780c */ /* 0x040fe40003f04070 */
[----:B------:R-:W-:-:S03]  /*0af0*/  ISETP.GT.U32.AND P1, PT, R0, 0xf, PT ;  /* 0x0000000f0000780c */ /* 0x000fc60003f24070 */
[----:B------:R-:W-:Y:S08]  /*0b00*/  BSSY.RECONVERGENT B0, `(.L_x_7) ;  /* 0x000003e000007945 */ /* 0x000ff00003800200 */
[----:B--2---:R-:W-:Y:S04]  /*0b10*/  @!P0 LDS.64 R8, [R2+0x100] ;  /* 0x0001000002088984 */ /* 0x004fe80000000a00 */
[----:B------:R-:W2:Y:S02]  /*0b20*/  @!P0 LDS.64 R10, [R2] ;  /* 0x00000000020a8984 */ /* 0x000ea40000000a00 */
[----:B--2---:R-:W-:-:S07]  /*0b30*/  @!P0 DADD R8, R8, R10 ;  /* 0x0000000008088229 */ /* 0x004fce000000000a */
[----:B------:R-:W-:Y:S04]  /*0b40*/  @!P0 STS.64 [R2], R8 ;  /* 0x0000000802008388 */ /* 0x000fe80000000a00 */
[----:B------:R-:W-:Y:S04]  /*0b50*/  @!P0 LDS.64 R10, [R3+0x100] ;  /* 0x00010000030a8984 */ /* 0x000fe80000000a00 */
[----:B------:R-:W2:Y:S02]  /*0b60*/  @!P0 LDS.64 R12, [R3] ;  /* 0x00000000030c8984 */ /* 0x000ea40000000a00 */
[----:B--2---:R-:W-:-:S07]  /*0b70*/  @!P0 DADD R10, R10, R12 ;  /* 0x000000000a0a8229 */ /* 0x004fce000000000c */
[----:B------:R-:W-:Y:S01]  /*0b80*/  @!P0 STS.64 [R3], R10 ;  /* 0x0000000a03008388 */ /* 0x000fe20000000a00 */
[----:B------:R-:W-:Y:S01]  /*0b90*/  BAR.SYNC.DEFER_BLOCKING 0x0 ;  /* 0x0000000000007b1d */ /* 0x000fe20000010000 */
[----:B------:R-:W-:-:S05]  /*0ba0*/  ISETP.GT.U32.AND P0, PT, R0, 0x7, PT ;  /* 0x000000070000780c */ /* 0x000fca0003f04070 */
[----:B------:R-:W-:Y:S04]  /*0bb0*/  @!P1 LDS.64 R12, [R2+0x80] ;  /* 0x00008000020c9984 */ /* 0x000fe80000000a00 */
        /* <DEDUP_REMOVED lines=28> */
[----:B------:R-:W-:-:S05]  /*0d80*/  ISETP.NE.AND P1, PT, R0, RZ, PT ;  /* 0x000000ff0000720c */ /* 0x000fca0003f25270 */
[----:B------:R-:W-:Y:S04]  /*0d90*/  @!P0 LDS.64 R12, [R2+0x10] ;  /* 0x00001000020c8984 */ /* 0x000fe80000000a00 */
[----:B------:R-:W2:Y:S02]  /*0da0*/  @!P0 LDS.64 R14, [R2] ;  /* 0x00000000020e8984 */ /* 0x000ea40000000a00 */
[----:B--2---:R-:W-:-:S07]  /*0db0*/  @!P0 DADD R12, R12, R14 ;  /* 0x000000000c0c8229 */ /* 0x004fce000000000e */
[----:B------:R-:W-:Y:S04]  /*0dc0*/  @!P0 STS.64 [R2], R12 ;  /* 0x0000000c02008388 */ /* 0x000fe80000000a00 */
[----:B------:R-:W-:Y:S04]  /*0dd0*/  @!P0 LDS.64 R8, [R3+0x10] ;  /* 0x0000100003088984 */ /* 0x000fe80000000a00 */
[----:B------:R-:W2:Y:S02]  /*0de0*/  @!P0 LDS.64 R14, [R3] ;  /* 0x00000000030e8984 */ /* 0x000ea40000000a00 */
[----:B--2---:R-:W-:-:S07]  /*0df0*/  @!P0 DADD R8, R8, R14 ;  /* 0x0000000008088229 */ /* 0x004fce000000000e */
[----:B------:R2:W-:Y:S01]  /*0e00*/  @!P0 STS.64 [R3], R8 ;  /* 0x0000000803008388 */ /* 0x0005e20000000a00 */
[----:B------:R-:W-:Y:S06]  /*0e10*/  BAR.SYNC.DEFER_BLOCKING 0x0 ;  /* 0x0000000000007b1d */ /* 0x000fec0000010000 */
[----:B------:R-:W-:Y:S05]  /*0e20*/  @P1 BRA `(.L_x_8) ;  /* 0x00000000002c1947 */ /* 0x000fea0003800000 */
[----:B------:R-:W4:Y:S01]  /*0e30*/  S2UR UR11, SR_CgaCtaId ;  /* 0x00000000000b79c3 */ /* 0x000f220000008800 */
[----:B------:R-:W-:Y:S01]  /*0e40*/  UMOV UR10, 0x400 ;  /* 0x00000400000a7882 */ /* 0x000fe20000000000 */
[----:B------:R-:W-:Y:S01]  /*0e50*/  LDS.64 R10, [R2] ;  /* 0x00000000020a7984 */ /* 0x000fe20000000a00 */
[----:B----4-:R-:W-:-:S09]  /*0e60*/  ULEA UR10, UR11, UR10, 0x18 ;  /* 0x0000000a0b0a7291 */ /* 0x010fd2000f8ec0ff */
[----:B--2---:R-:W2:Y:S02]  /*0e70*/  LDS.64 R8, [UR10+0x8] ;  /* 0x0000080aff087984 */ /* 0x004ea40008000a00 */
[----:B--2---:R-:W-:-:S07]  /*0e80*/  DADD R8, R8, R10 ;  /* 0x0000000008087229 */ /* 0x004fce000000000a */
[----:B------:R-:W-:Y:S04]  /*0e90*/  STS.64 [R2], R8 ;  /* 0x0000000802007388 */ /* 0x000fe80000000a00 */
[----:B------:R-:W-:Y:S04]  /*0ea0*/  LDS.64 R10, [UR10+0x240] ;  /* 0x0002400aff0a7984 */ /* 0x000fe80008000a00 */
[----:B------:R-:W2:Y:S02]  /*0eb0*/  LDS.64 R12, [R3] ;  /* 0x00000000030c7984 */ /* 0x000ea40000000a00 */
[----:B--2---:R-:W-:-:S07]  /*0ec0*/  DADD R10, R10, R12 ;  /* 0x000000000a0a7229 */ /* 0x004fce000000000c */
[----:B------:R4:W-:Y:S04]  /*0ed0*/  STS.64 [R3], R10 ;  /* 0x0000000a03007388 */ /* 0x0009e80000000a00 */
.L_x_8:
[----:B------:R-:W-:Y:S05]  /*0ee0*/  BSYNC.RECONVERGENT B0 ;  /* 0x0000000000007941 */ /* 0x000fea0003800200 */
.L_x_7:
[----:B------:R-:W-:Y:S06]  /*0ef0*/  BAR.SYNC.DEFER_BLOCKING 0x0 ;  /* 0x0000000000007b1d */ /* 0x000fec0000010000 */
[----:B------:R-:W-:Y:S04]  /*0f00*/  BSSY.RECONVERGENT B0, `(.L_x_9) ;  /* 0x000000b000007945 */ /* 0x000fe80003800200 */
[----:B------:R-:W-:Y:S05]  /*0f10*/  @P1 BRA `(.L_x_10) ;  /* 0x0000000000241947 */ /* 0x000fea0003800000 */
[----:B------:R-:W5:Y:S01]  /*0f20*/  S2UR UR11, SR_CgaCtaId ;  /* 0x00000000000b79c3 */ /* 0x000f620000008800 */
[----:B------:R-:W-:Y:S02]  /*0f30*/  UMOV UR10, 0x400 ;  /* 0x00000400000a7882 */ /* 0x000fe40000000000 */
[----:B-----5:R-:W-:-:S09]  /*0f40*/  ULEA UR10, UR11, UR10, 0x18 ;  /* 0x0000000a0b0a7291 */ /* 0x020fd2000f8ec0ff */
[----:B--2---:R-:W-:Y:S04]  /*0f50*/  LDS.64 R8, [UR10] ;  /* 0x0000000aff087984 */ /* 0x004fe80008000a00 */
[----:B----4-:R-:W2:Y:S04]  /*0f60*/  LDS.64 R10, [UR10+0x200] ;  /* 0x0002000aff0a7984 */ /* 0x010ea80008000a00 */
[----:B------:R-:W4:Y:S01]  /*0f70*/  LDS.64 R12, [UR10+0x238] ;  /* 0x0002380aff0c7984 */ /* 0x000f220008000a00 */
[----:B--2---:R-:W-:Y:S02]  /*0f80*/  DADD R8, R8, R10 ;  /* 0x0000000008087229 */ /* 0x004fe4000000000a */
[----:B----4-:R-:W-:-:S05]  /*0f90*/  DADD R18, R18, R12 ;  /* 0x0000000012127229 */ /* 0x010fca000000000c */
[----:B------:R2:W-:Y:S06]  /*0fa0*/  STS.64 [UR10+0x200], R8 ;  /* 0x00020008ff007988 */ /* 0x0005ec0008000a0a */
.L_x_10:
[----:B------:R-:W-:Y:S05]  /*0fb0*/  BSYNC.RECONVERGENT B0 ;  /* 0x0000000000007941 */ /* 0x000fea0003800200 */
.L_x_9:
[----:B------:R-:W-:Y:S01]  /*0fc0*/  BAR.SYNC.DEFER_BLOCKING 0x0 ;  /* 0x0000000000007b1d */ /* 0x000fe20000010000 */
[----:B------:R-:W-:Y:S02]  /*0fd0*/  VIADD R6, R6, 0x40 ;  /* 0x0000004006067836 */ /* 0x000fe40000000000 */
[----:B------:R-:W-:Y:S02]  /*0fe0*/  VIADD R4, R4, 0x40 ;  /* 0x0000004004047836 */ /* 0x000fe40000000000 */
[----:B------:R-:W-:Y:S01]  /*0ff0*/  VIADD R5, R5, UR22 ;  /* 0x0000001605057c36 */ /* 0x000fe20008000000 */
[----:B------:R-:W-:Y:S06]  /*1000*/  BRA.U UP0, `(.L_x_11) ;  /* 0xfffffff500747547 */ /* 0x000fec000b83ffff */
.L_x_2:
[----:B------:R-:W-:Y:S01]  /*1010*/  ISETP.NE.AND P0, PT, R0, RZ, PT ;  /* 0x000000ff0000720c */ /* 0x000fe20003f05270 */
[----:B------:R-:W5:Y:S01]  /*1020*/  LDCU UR10, c[0x0][0x3e0] ;  /* 0x00007c00ff0a77ac */ /* 0x000f620008000800 */
[----:B------:R-:W-:-:S11]  /*1030*/  UIADD3 UR5, UPT, UPT, UR5, 0x1, URZ ;  /* 0x0000000105057890 */ /* 0x000fd6000fffe0ff */
[----:B-1----:R-:W2:Y:S01]  /*1040*/  @!P0 S2R R5, SR_CgaCtaId ;  /* 0x0000000000058919 */ /* 0x002ea20000008800 */
[----:B------:R-:W-:Y:S01]  /*1050*/  @!P0 MOV R4, 0x400 ;  /* 0x0000040000048802 */ /* 0x000fe20000000f00 */
[----:B-----5:R-:W-:-:S03]  /*1060*/  UISETP.NE.AND UP0, UPT, UR5, UR10, UPT ;  /* 0x0000000a0500728c */ /* 0x020fc6000bf05270 */
[----:B--2---:R-:W-:-:S05]  /*1070*/  @!P0 LEA R9, R5, R4, 0x18 ;  /* 0x0000000405098211 */ /* 0x004fca00078ec0ff */
[----:B------:R-:W1:Y:S02]  /*1080*/  @!P0 LDS.128 R4, [R9+0x200] ;  /* 0x0002000009048984 */ /* 0x000e640000000c00 */
[----:B-1----:R-:W-:-:S07]  /*1090*/  @!P0 DADD R4, R4, R6 ;  /* 0x0000000004048229 */ /* 0x002fce0000000006 */
[----:B------:R2:W-:Y:S01]  /*10a0*/  @!P0 STS.64 [R9+0x208], R4 ;  /* 0x0002080409008388 */ /* 0x0005e20000000a00 */
[----:B------:R-:W-:Y:S06]  /*10b0*/  BAR.SYNC.DEFER_BLOCKING 0x0 ;  /* 0x0000000000007b1d */ /* 0x000fec0000010000 */
[----:B------:R-:W-:Y:S05]  /*10c0*/  BRA.U UP0, `(.L_x_12) ;  /* 0xfffffff100c87547 */ /* 0x000fea000b83ffff */
.L_x_1:
[----:B------:R-:W-:Y:S01]  /*10d0*/  ISETP.NE.AND P0, PT, R0, RZ, PT ;  /* 0x000000ff0000720c */ /* 0x000fe20003f05270 */
[----:B------:R-:W-:-:S12]  /*10e0*/  BSSY.RECONVERGENT B0, `(.L_x_13) ;  /* 0x000004e000007945 */ /* 0x000fd80003800200 */
[----:B------:R-:W-:Y:S05]  /*10f0*/  @P0 BRA `(.L_x_14) ;  /* 0x0000000400300947 */ /* 0x000fea0003800000 */
[----:B------:R-:W5:Y:S02]  /*1100*/  LDCU.U8 UR5, c[0x0][0x3fc] ;  /* 0x00007f80ff0577ac */ /* 0x000f640008000000 */
[----:B-----5:R-:W-:-:S04]  /*1110*/  UPRMT UR5, UR5, 0x8880, URZ ;  /* 0x0000888005057896 */ /* 0x020fc800080000ff */
[----:B------:R-:W-:-:S09]  /*1120*/  UISETP.NE.AND UP0, UPT, UR5, URZ, UPT ;  /* 0x000000ff0500728c */ /* 0x000fd2000bf05270 */
[----:B------:R-:W-:Y:S05]  /*1130*/  BRA.U !UP0, `(.L_x_15) ;  /* 0x00000001083c7547 */ /* 0x000fea000b800000 */
[----:B------:R-:W5:Y:S01]  /*1140*/  LDCU.64 UR10, c[0x0][0x3d0] ;  /* 0x00007a00ff0a77ac */ /* 0x000f620008000a00 */
[----:B------:R-:W-:Y:S02]  /*1150*/  IMAD.U32 R6, RZ, RZ, UR6 ;  /* 0x00000006ff067e24 */ /* 0x000fe4000f8e00ff */
[----:B------:R-:W-:-:S06]  /*1160*/  IMAD.U32 R7, RZ, RZ, UR7 ;  /* 0x00000007ff077e24 */ /* 0x000fcc000f8e00ff */
[----:B------:R-:W3:Y:S01]  /*1170*/  LDG.E.64 R6, desc[UR16][R6.64] ;  /* 0x0000001006067981 */ /* 0x000ee2000c1e1b00 */
[----:B-----5:R-:W-:-:S06]  /*1180*/  UIMAD.WIDE.U32 UR10, UR9, 0x8, UR10 ;  /* 0x00000008090a78a5 */ /* 0x020fcc000f8e000a */
[----:B----4-:R-:W-:Y:S02]  /*1190*/  IMAD.U32 R10, RZ, RZ, UR10 ;  /* 0x0000000aff0a7e24 */ /* 0x010fe4000f8e00ff */
[----:B------:R-:W-:-:S05]  /*11a0*/  IMAD.U32 R11, RZ, RZ, UR11 ;  /* 0x0000000bff0b7e24 */ /* 0x000fca000f8e00ff */
[----:B-12---:R-:W3:Y:S01]  /*11b0*/  LDG.E.64 R4, desc[UR16][R10.64] ;  /* 0x000000100a047981 */ /* 0x006ee2000c1e1b00 */
[----:B------:R-:W1:Y:S01]  /*11c0*/  S2UR UR10, SR_CgaCtaId ;  /* 0x00000000000a79c3 */ /* 0x000e620000008800 */
[----:B------:R-:W-:Y:S02]  /*11d0*/  UMOV UR5, 0x400 ;  /* 0x0000040000057882 */ /* 0x000fe40000000000 */
[----:B-1----:R-:W-:-:S09]  /*11e0*/  ULEA UR5, UR10, UR5, 0x18 ;  /* 0x000000050a057291 */ /* 0x002fd2000f8ec0ff */
[----:B------:R-:W0:Y:S01]  /*11f0*/  LDS.64 R8, [UR5+0x208] ;  /* 0x00020805ff087984 */ /* 0x000e220008000a00 */
[----:B---3--:R-:W-:-:S08]  /*1200*/  DMUL R4, R4, R6 ;  /* 0x0000000604047228 */ /* 0x008fd00000000000 */
[----:B0-----:R-:W-:Y:S01]  /*1210*/  DFMA R4, R22, R4, R8 ;  /* 0x000000041604722b */ /* 0x001fe20000000008 */
[----:B------:R-:W-:Y:S10]  /*1220*/  BRA `(.L_x_16) ;  /* 0x0000000000b47947 */ /* 0x000ff40003800000 */
.L_x_15:
[----:B------:R-:W5:Y:S01]  /*1230*/  S2UR UR10, SR_CgaCtaId ;  /* 0x00000000000a79c3 */ /* 0x000f620000008800 */
[----:B------:R-:W-:Y:S02]  /*1240*/  UMOV UR5, 0x400 ;  /* 0x0000040000057882 */ /* 0x000fe40000000000 */
[----:B-----5:R-:W-:-:S09]  /*1250*/  ULEA UR5, UR10, UR5, 0x18 ;  /* 0x000000050a057291 */ /* 0x020fd2000f8ec0ff */
[----:B-12---:R-:W1:Y:S02]  /*1260*/  LDS.64 R4, [UR5+0x208] ;  /* 0x00020805ff047984 */ /* 0x006e640008000a00 */
[----:B------:R-:W2:Y:S02]  /*1270*/  LDCU.S8 UR5, c[0x0][0x3fd] ;  /* 0x00007fa0ff0577ac */ /* 0x000ea40008000200 */
[----:B--2---:R-:W-:-:S09]  /*1280*/  UISETP.NE.AND UP0, UPT, UR5, URZ, UPT ;  /* 0x000000ff0500728c */ /* 0x004fd2000bf05270 */
[----:B------:R-:W-:Y:S05]  /*1290*/  BRA.U !UP0, `(.L_x_16) ;  /* 0x0000000108987547 */ /* 0x000fea000b800000 */
[----:B------:R-:W2:Y:S02]  /*12a0*/  LDCU.64 UR10, c[0x0][0x3c8] ;  /* 0x00007900ff0a77ac */ /* 0x000ea40008000a00 */
[----:B--2---:R-:W-:-:S06]  /*12b0*/  UIMAD.WIDE.U32 UR10, UR4, 0x8, UR10 ;  /* 0x00000008040a78a5 */ /* 0x004fcc000f8e000a */
[----:B------:R-:W-:Y:S02]  /*12c0*/  IMAD.U32 R6, RZ, RZ, UR10 ;  /* 0x0000000aff067e24 */ /* 0x000fe4000f8e00ff */
[----:B------:R-:W-:-:S06]  /*12d0*/  IMAD.U32 R7, RZ, RZ, UR11 ;  /* 0x0000000bff077e24 */ /* 0x000fcc000f8e00ff */
[----:B------:R-:W2:Y:S01]  /*12e0*/  LDG.E.64 R6, desc[UR16][R6.64] ;  /* 0x0000001006067981 */ /* 0x000ea2000c1e1b00 */
[----:B------:R-:W5:Y:S01]  /*12f0*/  MUFU.RCP64H R9, UR19 ;  /* 0x0000001300097d08 */ /* 0x000f620008001800 */
[----:B----4-:R-:W-:Y:S01]  /*1300*/  MOV R10, UR18 ;  /* 0x00000012000a7c02 */ /* 0x010fe20008000f00 */
[----:B------:R-:W-:Y:S01]  /*1310*/  IMAD.U32 R11, RZ, RZ, UR19 ;  /* 0x00000013ff0b7e24 */ /* 0x000fe2000f8e00ff */
[----:B------:R-:W-:Y:S01]  /*1320*/  DMUL R18, R20, R18 ;  /* 0x0000001214127228 */ /* 0x000fe20000000000 */
[----:B------:R-:W-:Y:S01]  /*1330*/  IMAD.MOV.U32 R8, RZ, RZ, 0x1 ;  /* 0x00000001ff087424 */ /* 0x000fe200078e00ff */
[----:B------:R-:W-:Y:S05]  /*1340*/  BSSY.RECONVERGENT B1, `(.L_x_17) ;  /* 0x000001a000017945 */ /* 0x000fea0003800200 */
[----:B-----5:R-:W-:-:S08]  /*1350*/  DFMA R10, R8, -R10, 1 ;  /* 0x3ff00000080a742b */ /* 0x020fd0000000080a */
[----:B------:R-:W-:-:S08]  /*1360*/  DFMA R10, R10, R10, R10 ;  /* 0x0000000a0a0a722b */ /* 0x000fd0000000000a */
[----:B------:R-:W-:Y:S01]  /*1370*/  DFMA R10, R8, R10, R8 ;  /* 0x0000000a080a722b */ /* 0x000fe20000000008 */
[----:B------:R-:W-:Y:S02]  /*1380*/  IMAD.U32 R8, RZ, RZ, UR18 ;  /* 0x00000012ff087e24 */ /* 0x000fe4000f8e00ff */
[----:B------:R-:W-:-:S06]  /*1390*/  IMAD.U32 R9, RZ, RZ, UR19 ;  /* 0x00000013ff097e24 */ /* 0x000fcc000f8e00ff */
[----:B------:R-:W-:-:S08]  /*13a0*/  DFMA R8, R10, -R8, 1 ;  /* 0x3ff000000a08742b */ /* 0x000fd00000000808 */
[----:B------:R-:W-:Y:S02]  /*13b0*/  DFMA R8, R10, R8, R10 ;  /* 0x000000080a08722b */ /* 0x000fe4000000000a */
[----:B--2---:R-:W-:-:S08]  /*13c0*/  DMUL R12, R18, R6 ;  /* 0x00000006120c7228 */ /* 0x004fd00000000000 */
[----:B------:R-:W-:Y:S02]  /*13d0*/  DMUL R6, R12, R8 ;  /* 0x000000080c067228 */ /* 0x000fe40000000000 */
[----:B------:R-:W-:-:S06]  /*13e0*/  FSETP.GEU.AND P1, PT, |R13|, 6.5827683646048100446e-37, PT ;  /* 0x036000000d00780b */ /* 0x000fcc0003f2e200 */
[----:B------:R-:W-:-:S08]  /*13f0*/  DFMA R10, R6, -UR18, R12 ;  /* 0x80000012060a7c2b */ /* 0x000fd0000800000c */
[----:B------:R-:W-:-:S10]  /*1400*/  DFMA R6, R8, R10, R6 ;  /* 0x0000000a0806722b */ /* 0x000fd40000000006 */
[----:B------:R-:W-:-:S05]  /*1410*/  FFMA R8, RZ, UR19, R7 ;  /* 0x00000013ff087c23 */ /* 0x000fca0008000007 */
[----:B------:R-:W-:-:S13]  /*1420*/  FSETP.GT.AND P0, PT, |R8|, 1.469367938527859385e-39, PT ;  /* 0x001000000800780b */ /* 0x000fda0003f04200 */
[----:B------:R-:W-:Y:S05]  /*1430*/  @P0 BRA P1, `(.L_x_18) ;  /* 0x0000000000280947 */ /* 0x000fea0000800000 */
[----:B------:R-:W-:Y:S01]  /*1440*/  IMAD.U32 R6, RZ, RZ, UR18 ;  /* 0x00000012ff067e24 */ /* 0x000fe2000f8e00ff */
[----:B------:R-:W-:Y:S01]  /*1450*/  MOV R30, 0x14c0 ;  /* 0x000014c0001e7802 */ /* 0x000fe20000000f00 */
[----:B------:R-:W-:Y:S02]  /*1460*/  IMAD.U32 R9, RZ, RZ, UR19 ;  /* 0x00000013ff097e24 */ /* 0x000fe4000f8e00ff */
[----:B------:R-:W-:Y:S02]  /*1470*/  IMAD.U32 R7, RZ, RZ, UR19 ;  /* 0x00000013ff077e24 */ /* 0x000fe4000f8e00ff */
[----:B------:R-:W-:Y:S02]  /*1480*/  IMAD.U32 R8, RZ, RZ, UR18 ;  /* 0x00000012ff087e24 */ /* 0x000fe4000f8e00ff */
[----:B------:R-:W-:Y:S02]  /*1490*/  IMAD.MOV.U32 R10, RZ, RZ, R6 ;  /* 0x000000ffff0a7224 */ /* 0x000fe400078e0006 */
[----:B------:R-:W-:-:S07]  /*14a0*/  IMAD.MOV.U32 R11, RZ, RZ, R9 ;  /* 0x000000ffff0b7224 */ /* 0x000fce00078e0009 */
[----:B01-3--:R-:W-:Y:S05]  /*14b0*/  CALL.REL.NOINC `($__internal_0_$__cuda_sm20_div_rn_f64_full) ;  /* 0x0000000000887944 */ /* 0x00bfea0003c00000 */
[----:B------:R-:W-:Y:S01]  /*14c0*/  MOV R6, R8 ;  /* 0x0000000800067202 */ /* 0x000fe20000000f00 */
[----:B------:R-:W-:-:S07]  /*14d0*/  IMAD.MOV.U32 R7, RZ, RZ, R9 ;  /* 0x000000ffff077224 */ /* 0x000fce00078e0009 */
.L_x_18:
[----:B------:R-:W-:Y:S05]  /*14e0*/  BSYNC.RECONVERGENT B1 ;  /* 0x0000000000017941 */ /* 0x000fea0003800200 */
.L_x_17:
[----:B-1----:R-:W-:-:S11]  /*14f0*/  DADD R4, R4, R6 ;  /* 0x0000000004047229 */ /* 0x002fd60000000006 */
.L_x_16:
[----:B------:R-:W2:Y:S01]  /*1500*/  S2UR UR10, SR_CgaCtaId ;  /* 0x00000000000a79c3 */ /* 0x000ea20000008800 */
[----:B------:R-:W-:Y:S02]  /*1510*/  UMOV UR5, 0x400 ;  /* 0x0000040000057882 */ /* 0x000fe40000000000 */
[----:B--2---:R-:W-:Y:S01]  /*1520*/  ULEA UR5, UR10, UR5, 0x18 ;  /* 0x000000050a057291 */ /* 0x004fe2000f8ec0ff */
[----:B------:R-:W2:Y:S08]  /*1530*/  LDCU.64 UR10, c[0x0][0x380] ;  /* 0x00007000ff0a77ac */ /* 0x000eb00008000a00 */
[----:B------:R-:W5:Y:S04]  /*1540*/  LDS.64 R6, [UR5+0x230] ;  /* 0x00023005ff067984 */ /* 0x000f680008000a00 */
[----:B------:R-:W-:Y:S01]  /*1550*/  STS.128 [UR5+0x200], RZ ;  /* 0x000200ffff007988 */ /* 0x000fe20008000c05 */
[----:B--2---:R-:W-:-:S06]  /*1560*/  UIMAD.WIDE.U32 UR10, UR9, 0x8, UR10 ;  /* 0x00000008090a78a5 */ /* 0x004fcc000f8e000a */
[----:B------:R-:W-:Y:S02]  /*1570*/  IMAD.U32 R8, RZ, RZ, UR10 ;  /* 0x0000000aff087e24 */ /* 0x000fe4000f8e00ff */
[----:B------:R-:W-:-:S05]  /*1580*/  IMAD.U32 R9, RZ, RZ, UR11 ;  /* 0x0000000bff097e24 */ /* 0x000fca000f8e00ff */
[----:B-1----:R1:W-:Y:S01]  /*1590*/  STG.E.64 desc[UR16][R8.64], R4 ;  /* 0x0000000408007986 */ /* 0x0023e2000c101b10 */
[----:B-----5:R-:W-:-:S07]  /*15a0*/  DADD R6, R6, R4 ;  /* 0x0000000006067229 */ /* 0x020fce0000000004 */
[----:B------:R1:W-:Y:S04]  /*15b0*/  STS.64 [UR5+0x230], R6 ;  /* 0x00023006ff007988 */ /* 0x0003e80008000a05 */
.L_x_14:
[----:B------:R-:W-:Y:S05]  /*15c0*/  BSYNC.RECONVERGENT B0 ;  /* 0x0000000000007941 */ /* 0x000fea0003800200 */
.L_x_13:
[----:B------:R-:W5:Y:S01]  /*15d0*/  LDCU UR5, c[0x0][0x3f0] ;  /* 0x00007e00ff0577ac */ /* 0x000f620008000800 */
[----:B------:R-:W-:-:S04]  /*15e0*/  UIADD3 UR4, UPT, UPT, UR4, 0x1, URZ ;  /* 0x0000000104047890 */ /* 0x000fc8000fffe0ff */
[----:B-----5:R-:W-:Y:S01]  /*15f0*/  UISETP.NE.AND UP0, UPT, UR4, UR5, UPT ;  /* 0x000000050400728c */ /* 0x020fe2000bf05270 */
[----:B------:R-:W-:Y:S08]  /*1600*/  BAR.SYNC.DEFER_BLOCKING 0x0 ;  /* 0x0000000000007b1d */ /* 0x000ff00000010000 */
[----:B------:R-:W-:Y:S05]  /*1610*/  BRA.U UP0, `(.L_x_19) ;  /* 0xffffffed002c7547 */ /* 0x000fea000b83ffff */
.L_x_0:
[----:B------:R-:W5:Y:S01]  /*1620*/  S2R R0, SR_TID.X ;  /* 0x0000000000007919 */ /* 0x000f620000002100 */
[----:B-1----:R-:W-:Y:S01]  /*1630*/  IMAD.U32 R7, RZ, RZ, UR21 ;  /* 0x00000015ff077e24 */ /* 0x002fe2000f8e00ff */
[----:B-----5:R-:W-:-:S13]  /*1640*/  ISETP.NE.AND P0, PT, R0, RZ, PT ;  /* 0x000000ff0000720c */ /* 0x020fda0003f05270 */
[----:B0---4-:R-:W0:Y:S01]  /*1650*/  @!P0 S2R R3, SR_CgaCtaId ;  /* 0x0000000000038919 */ /* 0x011e220000008800 */
[----:B------:R-:W-:Y:S01]  /*1660*/  @!P0 MOV R0, 0x400 ;  /* 0x0000040000008802 */ /* 0x000fe20000000f00 */
[----:B--2---:R-:W1:Y:S02]  /*1670*/  @!P0 LDC.64 R4, c[0x0][0x388] ;  /* 0x0000e200ff048b82 */ /* 0x004e640000000a00 */
[----:B-1----:R-:W-:Y:S01]  /*1680*/  @!P0 IMAD.WIDE.U32 R4, R7, 0x8, R4 ;  /* 0x0000000807048825 */ /* 0x002fe200078e0004 */
[----:B0-----:R-:W-:-:S06]  /*1690*/  @!P0 LEA R3, R3, R0, 0x18 ;  /* 0x0000000003038211 */ /* 0x001fcc00078ec0ff */
[----:B------:R-:W0:Y:S04]  /*16a0*/  @!P0 LDS.64 R2, [R3+0x230] ;  /* 0x0002300003028984 */ /* 0x000e280000000a00 */
[----:B0-----:R-:W-:Y:S01]  /*16b0*/  @!P0 STG.E.64 desc[UR16][R4.64], R2 ;  /* 0x0000000204008986 */ /* 0x001fe2000c101b10 */
[----:B------:R-:W-:Y:S06]  /*16c0*/  BAR.SYNC.DEFER_BLOCKING 0x0 ;  /* 0x0000000000007b1d */ /* 0x000fec0000010000 */
[----:B------:R-:W-:Y:S05]  /*16d0*/  EXIT ;  /* 0x000000000000794d */ /* 0x000fea0003800000 */
        .weak           $__internal_0_$__cuda_sm20_div_rn_f64_full
        .type           $__internal_0_$__cuda_sm20_div_rn_f64_full,@function
        .size           $__internal_0_$__cuda_sm20_div_rn_f64_full,(.L_x_75 - $__internal_0_$__cuda_sm20_div_rn_f64_full)
$__internal_0_$__cuda_sm20_div_rn_f64_full:
[C---:B------:R-:W-:Y:S01]  /*16e0*/  FSETP.GEU.AND P0, PT, |R11|.reuse, 1.469367938527859385e-39, PT ;  /* 0x001000000b00780b */ /* 0x040fe20003f0e200 */
[----:B------:R-:W-:Y:S01]  /*16f0*/  IMAD.MOV.U32 R14, RZ, RZ, 0x1 ;  /* 0x00000001ff0e7424 */ /* 0x000fe200078e00ff */
[----:B------:R-:W-:Y:S01]  /*1700*/  LOP3.LUT R8, R11, 0x800fffff, RZ, 0xc0, !PT ;  /* 0x800fffff0b087812 */ /* 0x000fe200078ec0ff */
[----:B------:R-:W-:Y:S01]  /*1710*/  IMAD.MOV.U32 R7, RZ, RZ, 0x1ca00000 ;  /* 0x1ca00000ff077424 */ /* 0x000fe200078e00ff */
[C---:B------:R-:W-:Y:S01]  /*1720*/  FSETP.GEU.AND P2, PT, |R13|.reuse, 1.469367938527859385e-39, PT ;  /* 0x001000000d00780b */ /* 0x040fe20003f4e200 */
[----:B------:R-:W-:Y:S01]  /*1730*/  BSSY.RECONVERGENT B2, `(.L_x_20) ;  /* 0x0000052000027945 */ /* 0x000fe20003800200 */
[----:B------:R-:W-:Y:S01]  /*1740*/  LOP3.LUT R9, R8, 0x3ff00000, RZ, 0xfc, !PT ;  /* 0x3ff0000008097812 */ /* 0x000fe200078efcff */
[----:B------:R-:W-:Y:S01]  /*1750*/  IMAD.MOV.U32 R8, RZ, RZ, R10 ;  /* 0x000000ffff087224 */ /* 0x000fe200078e000a */
[----:B------:R-:W-:Y:S02]  /*1760*/  LOP3.LUT R31, R13, 0x7ff00000, RZ, 0xc0, !PT ;  /* 0x7ff000000d1f7812 */ /* 0x000fe400078ec0ff */
[----:B------:R-:W-:-:S02]  /*1770*/  LOP3.LUT R32, R11, 0x7ff00000, RZ, 0xc0, !PT ;  /* 0x7ff000000b207812 */ /* 0x000fc400078ec0ff */
[----:B------:R-:W-:Y:S01]  /*1780*/  MOV R33, R31 ;  /* 0x0000001f00217202 */ /* 0x000fe20000000f00 */
[----:B------:R-:W-:Y:S01]  /*1790*/  @!P0 DMUL R8, R10, 8.98846567431157953865e+307 ;  /* 0x7fe000000a088828 */ /* 0x000fe20000000000 */
[----:B------:R-:W-:-:S03]  /*17a0*/  ISETP.GE.U32.AND P1, PT, R31, R32, PT ;  /* 0x000000201f00720c */ /* 0x000fc60003f26070 */
[----:B------:R-:W-:Y:S02]  /*17b0*/  @!P2 LOP3.LUT R26, R11, 0x7ff00000, RZ, 0xc0, !PT ;  /* 0x7ff000000b1aa812 */ /* 0x000fe400078ec0ff */
[----:B------:R-:W0:Y:S02]  /*17c0*/  MUFU.RCP64H R15, R9 ;  /* 0x00000009000f7308 */ /* 0x000e240000001800 */
[----:B------:R-:W-:Y:S01]  /*17d0*/  @!P2 ISETP.GE.U32.AND P3, PT, R31, R26, PT ;  /* 0x0000001a1f00a20c */ /* 0x000fe20003f66070 */
[----:B------:R-:W-:Y:S01]  /*17e0*/  @!P2 IMAD.MOV.U32 R26, RZ, RZ, RZ ;  /* 0x000000ffff1aa224 */ /* 0x000fe200078e00ff */
[----:B------:R-:W-:Y:S02]  /*17f0*/  @!P0 LOP3.LUT R32, R9, 0x7ff00000, RZ, 0xc0, !PT ;  /* 0x7ff0000009208812 */ /* 0x000fe400078ec0ff */
[----:B------:R-:W-:-:S03]  /*1800*/  @!P2 SEL R27, R7, 0x63400000, !P3 ;  /* 0x63400000071ba807 */ /* 0x000fc60005800000 */
[----:B------:R-:W-:Y:S01]  /*1810*/  VIADD R34, R32, 0xffffffff ;  /* 0xffffffff20227836 */ /* 0x000fe20000000000 */
[----:B------:R-:W-:-:S04]  /*1820*/  @!P2 LOP3.LUT R27, R27, 0x80000000, R13, 0xf8, !PT ;  /* 0x800000001b1ba812 */ /* 0x000fc800078ef80d */
[----:B------:R-:W-:Y:S01]  /*1830*/  @!P2 LOP3.LUT R27, R27, 0x100000, RZ, 0xfc, !PT ;  /* 0x001000001b1ba812 */ /* 0x000fe200078efcff */
[----:B0-----:R-:W-:-:S08]  /*1840*/  DFMA R24, R14, -R8, 1 ;  /* 0x3ff000000e18742b */ /* 0x001fd00000000808 */
[----:B------:R-:W-:-:S08]  /*1850*/  DFMA R24, R24, R24, R24 ;  /* 0x000000181818722b */ /* 0x000fd00000000018 */
[----:B------:R-:W-:Y:S01]  /*1860*/  DFMA R24, R14, R24, R14 ;  /* 0x000000180e18722b */ /* 0x000fe2000000000e */
[----:B------:R-:W-:Y:S01]  /*1870*/  SEL R15, R7, 0x63400000, !P1 ;  /* 0x63400000070f7807 */ /* 0x000fe20004800000 */
[----:B------:R-:W-:-:S03]  /*1880*/  IMAD.MOV.U32 R14, RZ, RZ, R12 ;  /* 0x000000ffff0e7224 */ /* 0x000fc600078e000c */
[----:B------:R-:W-:-:S03]  /*1890*/  LOP3.LUT R15, R15, 0x800fffff, R13, 0xf8, !PT ;  /* 0x800fffff0f0f7812 */ /* 0x000fc600078ef80d */
[----:B------:R-:W-:-:S03]  /*18a0*/  DFMA R28, R24, -R8, 1 ;  /* 0x3ff00000181c742b */ /* 0x000fc60000000808 */
[----:B------:R-:W-:-:S05]  /*18b0*/  @!P2 DFMA R14, R14, 2, -R26 ;  /* 0x400000000e0ea82b */ /* 0x000fca000000081a */
[----:B------:R-:W-:-:S05]  /*18c0*/  DFMA R28, R24, R28, R24 ;  /* 0x0000001c181c722b */ /* 0x000fca0000000018 */
[----:B------:R-:W-:-:S03]  /*18d0*/  @!P2 LOP3.LUT R33, R15, 0x7ff00000, RZ, 0xc0, !PT ;  /* 0x7ff000000f21a812 */ /* 0x000fc600078ec0ff */
[----:B------:R-:W-:Y:S02]  /*18e0*/  DMUL R24, R28, R14 ;  /* 0x0000000e1c187228 */ /* 0x000fe40000000000 */
[----:B------:R-:W-:-:S05]  /*18f0*/  VIADD R26, R33, 0xffffffff ;  /* 0xffffffff211a7836 */ /* 0x000fca0000000000 */
[----:B------:R-:W-:Y:S01]  /*1900*/  ISETP.GT.U32.AND P0, PT, R26, 0x7feffffe, PT ;  /* 0x7feffffe1a00780c */ /* 0x000fe20003f04070 */
[----:B------:R-:W-:-:S03]  /*1910*/  DFMA R26, R24, -R8, R14 ;  /* 0x80000008181a722b */ /* 0x000fc6000000000e */
[----:B------:R-:W-:-:S05]  /*1920*/  ISETP.GT.U32.OR P0, PT, R34, 0x7feffffe, P0 ;  /* 0x7feffffe2200780c */ /* 0x000fca0000704470 */
[----:B------:R-:W-:-:S08]  /*1930*/  DFMA R26, R28, R26, R24 ;  /* 0x0000001a1c1a722b */ /* 0x000fd00000000018 */
[----:B------:R-:W-:Y:S05]  /*1940*/  @P0 BRA `(.L_x_21) ;  /* 0x00000000006c0947 */ /* 0x000fea0003800000 */
[----:B------:R-:W-:-:S04]  /*1950*/  LOP3.LUT R24, R11, 0x7ff00000, RZ, 0xc0, !PT ;  /* 0x7ff000000b187812 */ /* 0x000fc800078ec0ff */
[CC--:B------:R-:W-:Y:S02]  /*1960*/  VIADDMNMX R12, R31.reuse, -R24.reuse, 0xb9600000, !PT ;  /* 0xb96000001f0c7446 */ /* 0x0c0fe40007800918 */
[----:B------:R-:W-:Y:S02]  /*1970*/  ISETP.GE.U32.AND P0, PT, R31, R24, PT ;  /* 0x000000181f00720c */ /* 0x000fe40003f06070 */
[----:B------:R-:W-:Y:S02]  /*1980*/  VIMNMX R12, PT, PT, R12, 0x46a00000, PT ;  /* 0x46a000000c0c7848 */ /* 0x000fe40003fe0100 */
[----:B------:R-:W-:-:S05]  /*1990*/  SEL R7, R7, 0x63400000, !P0 ;  /* 0x6340000007077807 */ /* 0x000fca0004000000 */
[----:B------:R-:W-:Y:S02]  /*19a0*/  IMAD.IADD R7, R12, 0x1, -R7 ;  /* 0x000000010c077824 */ /* 0x000fe400078e0a07 */
[----:B------:R-:W-:Y:S02]  /*19b0*/  IMAD.MOV.U32 R12, RZ, RZ, RZ ;  /* 0x000000ffff0c7224 */ /* 0x000fe400078e00ff */
[----:B------:R-:W-:-:S06]  /*19c0*/  VIADD R13, R7, 0x7fe00000 ;  /* 0x7fe00000070d7836 */ /* 0x000fcc0000000000 */
[----:B------:R-:W-:-:S10]  /*19d0*/  DMUL R24, R26, R12 ;  /* 0x0000000c1a187228 */ /* 0x000fd40000000000 */
[----:B------:R-:W-:-:S13]  /*19e0*/  FSETP.GTU.AND P0, PT, |R25|, 1.469367938527859385e-39, PT ;  /* 0x001000001900780b */ /* 0x000fda0003f0c200 */
[----:B------:R-:W-:Y:S05]  /*19f0*/  @P0 BRA `(.L_x_22) ;  /* 0x0000000000940947 */ /* 0x000fea0003800000 */
[----:B------:R-:W-:Y:S01]  /*1a00*/  DFMA R8, R26, -R8, R14 ;  /* 0x800000081a08722b */ /* 0x000fe2000000000e */
[----:B------:R-:W-:-:S09]  /*1a10*/  IMAD.MOV.U32 R12, RZ, RZ, RZ ;  /* 0x000000ffff0c7224 */ /* 0x000fd200078e00ff */
[C---:B------:R-:W-:Y:S02]  /*1a20*/  FSETP.NEU.AND P0, PT, R9.reuse, RZ, PT ;  /* 0x000000ff0900720b */ /* 0x040fe40003f0d000 */
[----:B------:R-:W-:-:S04]  /*1a30*/  LOP3.LUT R11, R9, 0x80000000, R11, 0x48, !PT ;  /* 0x80000000090b7812 */ /* 0x000fc800078e480b */
[----:B------:R-:W-:-:S07]  /*1a40*/  LOP3.LUT R13, R11, R13, RZ, 0xfc, !PT ;  /* 0x0000000d0b0d7212 */ /* 0x000fce00078efcff */
[----:B------:R-:W-:Y:S05]  /*1a50*/  @!P0 BRA `(.L_x_22) ;  /* 0x00000000007c8947 */ /* 0x000fea0003800000 */
[----:B------:R-:W-:Y:S01]  /*1a60*/  IMAD.MOV R9, RZ, RZ, -R7 ;  /* 0x000000ffff097224 */ /* 0x000fe200078e0a07 */
[----:B------:R-:W-:Y:S01]  /*1a70*/  DMUL.RP R12, R26, R12 ;  /* 0x0000000c1a0c7228 */ /* 0x000fe20000008000 */
[----:B------:R-:W-:Y:S01]  /*1a80*/  IMAD.MOV.U32 R8, RZ, RZ, RZ ;  /* 0x000000ffff087224 */ /* 0x000fe200078e00ff */
[----:B------:R-:W-:-:S05]  /*1a90*/  IADD3 R7, PT, PT, -R7, -0x43300000, RZ ;  /* 0xbcd0000007077810 */ /* 0x000fca0007ffe1ff */
[----:B------:R-:W-:-:S03]  /*1aa0*/  DFMA R8, R24, -R8, R26 ;  /* 0x800000081808722b */ /* 0x000fc6000000001a */
[----:B------:R-:W-:-:S07]  /*1ab0*/  LOP3.LUT R11, R13, R11, RZ, 0x3c, !PT ;  /* 0x0000000b0d0b7212 */ /* 0x000fce00078e3cff */
[----:B------:R-:W-:-:S04]  /*1ac0*/  FSETP.NEU.AND P0, PT, |R9|, R7, PT ;  /* 0x000000070900720b */ /* 0x000fc80003f0d200 */
[----:B------:R-:W-:Y:S02]  /*1ad0*/  FSEL R24, R12, R24, !P0 ;  /* 0x000000180c187208 */ /* 0x000fe40004000000 */
[----:B------:R-:W-:Y:S01]  /*1ae0*/  FSEL R25, R11, R25, !P0 ;  /* 0x000000190b197208 */ /* 0x000fe20004000000 */
[----:B------:R-:W-:Y:S06]  /*1af0*/  BRA `(.L_x_22) ;  /* 0x0000000000547947 */ /* 0x000fec0003800000 */
.L_x_21:
[----:B------:R-:W-:-:S14]  /*1b00*/  DSETP.NAN.AND P0, PT, R12, R12, PT ;  /* 0x0000000c0c00722a */ /* 0x000fdc0003f08000 */
[----:B------:R-:W-:Y:S05]  /*1b10*/  @P0 BRA `(.L_x_23) ;  /* 0x0000000000440947 */ /* 0x000fea0003800000 */
[----:B------:R-:W-:-:S14]  /*1b20*/  DSETP.NAN.AND P0, PT, R10, R10, PT ;  /* 0x0000000a0a00722a */ /* 0x000fdc0003f08000 */
[----:B------:R-:W-:Y:S05]  /*1b30*/  @P0 BRA `(.L_x_24) ;  /* 0x0000000000300947 */ /* 0x000fea0003800000 */
[----:B------:R-:W-:Y:S01]  /*1b40*/  ISETP.NE.AND P0, PT, R33, R32, PT ;  /* 0x000000202100720c */ /* 0x000fe20003f05270 */
[----:B------:R-:W-:Y:S01]  /*1b50*/  IMAD.MOV.U32 R24, RZ, RZ, 0x0 ;  /* 0x00000000ff187424 */ /* 0x000fe200078e00ff */
[----:B------:R-:W-:-:S11]  /*1b60*/  MOV R25, 0xfff80000 ;  /* 0xfff8000000197802 */ /* 0x000fd60000000f00 */
[----:B------:R-:W-:Y:S05]  /*1b70*/  @!P0 BRA `(.L_x_22) ;  /* 0x0000000000348947 */ /* 0x000fea0003800000 */
[----:B------:R-:W-:Y:S02]  /*1b80*/  ISETP.NE.AND P0, PT, R33, 0x7ff00000, PT ;  /* 0x7ff000002100780c */ /* 0x000fe40003f05270 */
[----:B------:R-:W-:Y:S02]  /*1b90*/  LOP3.LUT R25, R13, 0x80000000, R11, 0x48, !PT ;  /* 0x800000000d197812 */ /* 0x000fe400078e480b */
[----:B------:R-:W-:-:S13]  /*1ba0*/  ISETP.EQ.OR P0, PT, R32, RZ, !P0 ;  /* 0x000000ff2000720c */ /* 0x000fda0004702670 */
[----:B------:R-:W-:Y:S01]  /*1bb0*/  @P0 LOP3.LUT R7, R25, 0x7ff00000, RZ, 0xfc, !PT ;  /* 0x7ff0000019070812 */ /* 0x000fe200078efcff */
[----:B------:R-:W-:Y:S02]  /*1bc0*/  @!P0 IMAD.MOV.U32 R24, RZ, RZ, RZ ;  /* 0x000000ffff188224 */ /* 0x000fe400078e00ff */
[----:B------:R-:W-:Y:S02]  /*1bd0*/  @P0 IMAD.MOV.U32 R24, RZ, RZ, RZ ;  /* 0x000000ffff180224 */ /* 0x000fe400078e00ff */
[----:B------:R-:W-:Y:S01]  /*1be0*/  @P0 IMAD.MOV.U32 R25, RZ, RZ, R7 ;  /* 0x000000ffff190224 */ /* 0x000fe200078e0007 */
[----:B------:R-:W-:Y:S06]  /*1bf0*/  BRA `(.L_x_22) ;  /* 0x0000000000147947 */ /* 0x000fec0003800000 */
.L_x_24:
[----:B------:R-:W-:Y:S01]  /*1c00*/  LOP3.LUT R25, R11, 0x80000, RZ, 0xfc, !PT ;  /* 0x000800000b197812 */ /* 0x000fe200078efcff */
[----:B------:R-:W-:Y:S01]  /*1c10*/  IMAD.MOV.U32 R24, RZ, RZ, R10 ;  /* 0x000000ffff187224 */ /* 0x000fe200078e000a */
[----:B------:R-:W-:Y:S06]  /*1c20*/  BRA `(.L_x_22) ;  /* 0x0000000000087947 */ /* 0x000fec0003800000 */
.L_x_23:
[----:B------:R-:W-:Y:S01]  /*1c30*/  LOP3.LUT R25, R13, 0x80000, RZ, 0xfc, !PT ;  /* 0x000800000d197812 */ /* 0x000fe200078efcff */
[----:B------:R-:W-:-:S07]  /*1c40*/  IMAD.MOV.U32 R24, RZ, RZ, R12 ;  /* 0x000000ffff187224 */ /* 0x000fce00078e000c */
.L_x_22:
[----:B------:R-:W-:Y:S05]  /*1c50*/  BSYNC.RECONVERGENT B2 ;  /* 0x0000000000027941 */ /* 0x000fea0003800200 */
.L_x_20:
[----:B------:R-:W-:Y:S02]  /*1c60*/  IMAD.MOV.U32 R31, RZ, RZ, 0x0 ;  /* 0x00000000ff1f7424 */ /* 0x000fe400078e00ff */
[----:B------:R-:W-:Y:S02]  /*1c70*/  IMAD.MOV.U32 R8, RZ, RZ, R24 ;  /* 0x000000ffff087224 */ /* 0x000fe400078e0018 */
[----:B------:R-:W-:Y:S01]  /*1c80*/  IMAD.MOV.U32 R9, RZ, RZ, R25 ;  /* 0x000000ffff097224 */ /* 0x000fe200078e0019 */
[----:B------:R-:W-:Y:S06]  /*1c90*/  RET.REL.NODEC R30 `(_Z9calc_trwzPdS_S_S_S_S_S_S_S_S_S_S_iiiiiifbb) ;  /* 0xffffffe01ed87950 */ /* 0x000fec0003c3ffff */
.L_x_25:
[----:B------:R-:W-:-:S00]  /*1ca0*/  BRA `(.L_x_25) ;  /* 0xfffffffc00fc7947 */ /* 0x000fc0000383ffff */
[----:B------:R-:W-:-:S00]  /*1cb0*/  NOP ;  /* 0x0000000000007918 */ /* 0x000fc00000000000 */
        /* <DEDUP_REMOVED lines=12> */
.L_x_75:


//--------------------- .text._Z9calc_tszdPdS_S_S_S_S_S_S_S_S_iiiiifbb --------------------------
	.section	.text._Z9calc_tszdPdS_S_S_S_S_S_S_S_S_iiiiifbb,"ax",@progbits
	.align	128
        .global         _Z9calc_tszdPdS_S_S_S_S_S_S_S_S_iiiiifbb
        .type           _Z9calc_tszdPdS_S_S_S_S_S_S_S_S_iiiiifbb,@function
        .size           _Z9calc_tszdPdS_S_S_S_S_S_S_S_S_iiiiifbb,(.L_x_76 - _Z9calc_tszdPdS_S_S_S_S_S_S_S_S_iiiiifbb)
        .other          _Z9calc_tszdPdS_S_S_S_S_S_S_S_S_iiiiifbb,@"STO_CUDA_ENTRY STV_DEFAULT"
_Z9calc_tszdPdS_S_S_S_S_S_S_S_S_iiiiifbb:
.text._Z9calc_tszdPdS_S_S_S_S_S_S_S_S_iiiiifbb:
[----:B------:R-:W-:Y:S01]  /*0000*/  LDC R1, c[0x0][0x37c] ;  /* 0x0000df00ff017b82 */ /* 0x000fe20000000800 */
[----:B------:R-:W0:Y:S01]  /*0010*/  LDCU UR13, c[0x0][0x3d8] ;  /* 0x00007b00ff0d77ac */ /* 0x000e220008000800 */
[----:B------:R-:W-:Y:S01]  /*0020*/  CS2R R14, SRZ ;  /* 0x00000000000e7805 */ /* 0x000fe2000001ff00 */
[----:B------:R-:W1:Y:S01]  /*0030*/  LDCU.64 UR16, c[0x0][0x358] ;  /* 0x00006b00ff1077ac */ /* 0x000e620008000a00 */
[----:B0-----:R-:W-:-:S09]  /*0040*/  UISETP.GE.AND UP0, UPT, UR13, 0x1, UPT ;  /* 0x000000010d00788c */ /* 0x001fd2000bf06270 */
[----:B-1----:R-:W-:Y:S05]  /*0050*/  BRA.U !UP0, `(.L_x_26) ;  /* 0x0000001108207547 */ /* 0x002fea000b800000 */
[----:B------:R-:W0:Y:S01]  /*0060*/  LDCU UR6, c[0x0][0x3e0] ;  /* 0x00007c00ff0677ac */ /* 0x000e220008000800 */
[----:B------:R-:W1:Y:S01]  /*0070*/  S2R R6, SR_TID.X ;  /* 0x0000000000067919 */ /* 0x000e620000002100 */
[----:B------:R-:W2:Y:S01]  /*0080*/  S2UR UR5, SR_CgaCtaId ;  /* 0x00000000000579c3 */ /* 0x000ea20000008800 */
[----:B------:R-:W-:Y:S01]  /*0090*/  CS2R R14, SRZ ;  /* 0x00000000000e7805 */ /* 0x000fe2000001ff00 */
[----:B------:R-:W3:Y:S01]  /*00a0*/  LDCU UR10, c[0x0][0x3dc] ;  /* 0x00007b80ff0a77ac */ /* 0x000ee20008000800 */
[----:B------:R-:W1:Y:S01]  /*00b0*/  S2R R5, SR_TID.Y ;  /* 0x0000000000057919 */ /* 0x000e620000002200 */
[----:B------:R-:W4:Y:S04]  /*00c0*/  LDCU UR12, c[0x0][0x3d4] ;  /* 0x00007a80ff0c77ac */ /* 0x000f280008000800 */
[----:B------:R-:W5:Y:S01]  /*00d0*/  S2UR UR14, SR_CTAID.Y ;  /* 0x00000000000e79c3 */ /* 0x000f620000002600 */
[----:B------:R-:W5:Y:S01]  /*00e0*/  LDCU.64 UR8, c[0x0][0x3c0] ;  /* 0x00007800ff0877ac */ /* 0x000f620008000a00 */
[----:B------:R-:W-:Y:S01]  /*00f0*/  UMOV UR4, 0x400 ;  /* 0x0000040000047882 */ /* 0x000fe20000000000 */
[----:B------:R-:W1:Y:S01]  /*0100*/  LDCU UR19, c[0x0][0x364] ;  /* 0x00006c80ff1377ac */ /* 0x000e620008000800 */
[----:B0-----:R-:W-:-:S04]  /*0110*/  I2FP.F32.S32 R0, UR6 ;  /* 0x0000000600007c45 */ /* 0x001fc80008201400 */
[----:B------:R-:W0:Y:S01]  /*0120*/  S2UR UR18, SR_CTAID.X ;  /* 0x00000000001279c3 */ /* 0x000e220000002500 */
[----:B---3--:R-:W-:Y:S01]  /*0130*/  I2FP.F32.S32 R2, UR10 ;  /* 0x0000000a00027c45 */ /* 0x008fe20008201400 */
[----:B------:R-:W-:Y:S01]  /*0140*/  FMUL R0, R0, 0.0625 ;  /* 0x3d80000000007820 */ /* 0x000fe20000400000 */
[----:B----4-:R-:W-:-:S03]  /*0150*/  UIMAD UR7, UR13, UR12, URZ ;  /* 0x0000000c0d0772a4 */ /* 0x010fc6000f8e02ff */
[----:B------:R-:W-:Y:S01]  /*0160*/  FMUL R4, R2, 0.0625 ;  /* 0x3d80000002047820 */ /* 0x000fe20000400000 */
[----:B--2---:R-:W-:Y:S01]  /*0170*/  ULEA UR4, UR5, UR4, 0x18 ;  /* 0x0000000405047291 */ /* 0x004fe2000f8ec0ff */
[----:B------:R-:W2:Y:S01]  /*0180*/  F2I.CEIL.NTZ R0, R0 ;  /* 0x0000000000007305 */ /* 0x000ea2000020b100 */
[----:B------:R-:W-:Y:S02]  /*0190*/  UIADD3 UR13, UPT, UPT, UR13, -0x1, UR6 ;  /* 0xffffffff0d0d7890 */ /* 0x000fe4000fffe006 */
[----:B-----5:R-:W-:-:S05]  /*01a0*/  UIMAD.WIDE.U32 UR8, UR14, 0x8, UR8 ;  /* 0x000000080e0878a5 */ /* 0x020fca000f8e0008 */
[----:B------:R-:W3:Y:S01]  /*01b0*/  I2F.F64 R12, UR7 ;  /* 0x00000007000c7d12 */ /* 0x000ee20008201c00 */
[----:B-1----:R-:W-:Y:S01]  /*01c0*/  IMAD R3, R5, 0x10, R6 ;  /* 0x0000001005037824 */ /* 0x002fe200078e0206 */
[----:B------:R-:W-:Y:S01]  /*01d0*/  LOP3.LUT R2, R6, R5, RZ, 0xfc, !PT ;  /* 0x0000000506027212 */ /* 0x000fe200078efcff */
[----:B0-----:R-:W-:Y:S01]  /*01e0*/  UIMAD UR12, UR14, UR12, UR18 ;  /* 0x0000000c0e0c72a4 */ /* 0x001fe2000f8e0212 */
[----:B--2---:R-:W-:-:S04]  /*01f0*/  R2UR UR20, R0 ;  /* 0x00000000001472ca */ /* 0x004fc800000e0000 */
[----:B------:R-:W0:Y:S01]  /*0200*/  F2I.CEIL.NTZ R4, R4 ;  /* 0x0000000400047305 */ /* 0x000e22000020b100 */
[----:B------:R-:W-:Y:S01]  /*0210*/  LEA R0, R3, UR4, 0x3 ;  /* 0x0000000403007c11 */ /* 0x000fe2000f8e18ff */
[----:B------:R-:W-:Y:S01]  /*0220*/  UIMAD UR14, UR13, UR14, URZ ;  /* 0x0000000e0d0e72a4 */ /* 0x000fe2000f8e02ff */
[----:B---3--:R-:W-:-:S11]  /*0230*/  UMOV UR4, URZ ;  /* 0x000000ff00047c82 */ /* 0x008fd60008000000 */
.L_x_39:
[----:B-1----:R-:W1:Y:S01]  /*0240*/  LDCU UR15, c[0x0][0x3d8] ;  /* 0x00007b00ff0f77ac */ /* 0x002e620008000800 */
[----:B0-----:R-:W-:Y:S02]  /*0250*/  IMAD.U32 R18, RZ, RZ, UR8 ;  /* 0x00000008ff127e24 */ /* 0x001fe4000f8e00ff */
[----:B------:R-:W-:Y:S01]  /*0260*/  IMAD.U32 R19, RZ, RZ, UR9 ;  /* 0x00000009ff137e24 */ /* 0x000fe2000f8e00ff */
[----:B------:R-:W2:Y:S01]  /*0270*/  LDCU.64 UR10, c[0x0][0x398] ;  /* 0x00007300ff0a77ac */ /* 0x000ea20008000a00 */
[----:B------:R-:W3:Y:S04]  /*0280*/  LDCU.64 UR6, c[0x0][0x390] ;  /* 0x00007200ff0677ac */ /* 0x000ee80008000a00 */
[----:B------:R-:W4:Y:S01]  /*0290*/  LDG.E.64 R18, desc[UR16][R18.64] ;  /* 0x0000001012127981 */ /* 0x000f22000c1e1b00 */
[----:B-1----:R-:W-:-:S02]  /*02a0*/  UIMAD UR15, UR12, UR15, UR4 ;  /* 0x0000000f0c0f72a4 */ /* 0x002fc4000f8e0204 */
[----:B--2---:R-:W-:Y:S02]  /*02b0*/  UIMAD.WIDE.U32 UR10, UR12, 0x8, UR10 ;  /* 0x000000080c0a78a5 */ /* 0x004fe4000f8e000a */
[----:B---3--:R-:W-:-:S04]  /*02c0*/  UIMAD.WIDE.U32 UR6, UR15, 0x8, UR6 ;  /* 0x000000080f0678a5 */ /* 0x008fc8000f8e0006 */
[----:B------:R-:W-:Y:S02]  /*02d0*/  IMAD.U32 R10, RZ, RZ, UR10 ;  /* 0x0000000aff0a7e24 */ /* 0x000fe4000f8e00ff */
[----:B------:R-:W-:Y:S02]  /*02e0*/  IMAD.U32 R11, RZ, RZ, UR11 ;  /* 0x0000000bff0b7e24 */ /* 0x000fe4000f8e00ff */
[----:B------:R-:W-:Y:S02]  /*02f0*/  IMAD.U32 R8, RZ, RZ, UR6 ;  /* 0x00000006ff087e24 */ /* 0x000fe4000f8e00ff */
[----:B------:R-:W-:Y:S02]  /*0300*/  IMAD.U32 R9, RZ, RZ, UR7 ;  /* 0x00000007ff097e24 */ /* 0x000fe4000f8e00ff */
[----:B------:R-:W2:Y:S04]  /*0310*/  LDG.E.64 R10, desc[UR16][R10.64] ;  /* 0x000000100a0a7981 */ /* 0x000ea8000c1e1b00 */
[----:B------:R-:W2:Y:S01]  /*0320*/  LDG.E.64 R8, desc[UR16][R8.64] ;  /* 0x0000001008087981 */ /* 0x000ea2000c1e1b00 */
[----:B------:R-:W1:Y:S01]  /*0330*/  S2UR UR6, SR_CgaCtaId ;  /* 0x00000000000679c3 */ /* 0x000e620000008800 */
[----:B------:R-:W-:Y:S01]  /*0340*/  UMOV UR5, 0x400 ;  /* 0x0000040000057882 */ /* 0x000fe20000000000 */
[----:B0-----:R-:W-:-:S02]  /*0350*/  ISETP.NE.AND P0, PT, R4, RZ, PT ;  /* 0x000000ff0400720c */ /* 0x001fc40003f05270 */
[----:B------:R-:W-:Y:S01]  /*0360*/  CS2R R16, SRZ ;  /* 0x0000000000107805 */ /* 0x000fe2000001ff00 */
[----:B-1----:R-:W-:-:S09]  /*0370*/  ULEA UR5, UR6, UR5, 0x18 ;  /* 0x0000000506057291 */ /* 0x002fd2000f8ec0ff */
[----:B----4-:R0:W-:Y:S04]  /*0380*/  STS.64 [UR5+0x810], R18 ;  /* 0x00081012ff007988 */ /* 0x0101e80008000a05 */
[----:B--2---:R0:W-:Y:S01]  /*0390*/  STS.128 [UR5+0x800], R8 ;  /* 0x00080008ff007988 */ /* 0x0041e20008000c05 */
[----:B------:R-:W-:Y:S06]  /*03a0*/  BAR.SYNC.DEFER_BLOCKING 0x0 ;  /* 0x0000000000007b1d */ /* 0x000fec0000010000 */
[----:B------:R-:W-:Y:S05]  /*03b0*/  @!P0 BRA `(.L_x_27) ;  /* 0x00000008007c8947 */ /* 0x000fea0003800000 */
[----:B------:R-:W-:Y:S01]  /*03c0*/  CS2R R16, SRZ ;  /* 0x0000000000107805 */ /* 0x000fe2000001ff00 */
[----:B------:R-:W-:-:S06]  /*03d0*/  UMOV UR5, URZ ;  /* 0x000000ff00057c82 */ /* 0x000fcc0008000000 */
.L_x_34:
[----:B------:R-:W-:-:S09]  /*03e0*/  UISETP.NE.AND UP0, UPT, UR20, URZ, UPT ;  /* 0x000000ff1400728c */ /* 0x000fd2000bf05270 */
[----:B------:R-:W-:Y:S05]  /*03f0*/  BRA.U !UP0, `(.L_x_28) ;  /* 0x0000000908607547 */ /* 0x000fea000b800000 */
[----:B0-----:R-:W0:Y:S01]  /*0400*/  LDC R9, c[0x0][0x360] ;  /* 0x0000d800ff097b82 */ /* 0x001e220000000800 */
[----:B------:R-:W1:Y:S01]  /*0410*/  LDCU UR6, c[0x0][0x3e0] ;  /* 0x00007c00ff0677ac */ /* 0x000e620008000800 */
[----:B------:R-:W-:Y:S02]  /*0420*/  VIADD R31, R5, UR4 ;  /* 0x00000004051f7c36 */ /* 0x000fe40008000000 */
[----:B------:R-:W-:Y:S01]  /*0430*/  IMAD.MOV.U32 R30, RZ, RZ, R5 ;  /* 0x000000ffff1e7224 */ /* 0x000fe200078e0005 */
[----:B------:R-:W2:Y:S03]  /*0440*/  LDCU UR21, c[0x0][0x3dc] ;  /* 0x00007b80ff1577ac */ /* 0x000ea60008000800 */
[----:B------:R-:W3:Y:S01]  /*0450*/  LDC R7, c[0x0][0x3dc] ;  /* 0x0000f700ff077b82 */ /* 0x000ee20000000800 */
[----:B------:R-:W4:Y:S01]  /*0460*/  LDCU UR22, c[0x0][0x3e0] ;  /* 0x00007c00ff1677ac */ /* 0x000f220008000800 */
[----:B------:R-:W-:-:S06]  /*0470*/  UIADD3 UR11, UPT, UPT, -UR20, URZ, URZ ;  /* 0x000000ff140b7290 */ /* 0x000fcc000fffe1ff */
[----:B------:R-:W5:Y:S01]  /*0480*/  LDC.64 R18, c[0x0][0x3a0] ;  /* 0x0000e800ff127b82 */ /* 0x000f620000000a00 */
[----:B0-----:R-:W-:-:S04]  /*0490*/  IMAD R32, R9, UR5, R6 ;  /* 0x0000000509207c24 */ /* 0x001fc8000f8e0206 */
[----:B---3--:R-:W-:-:S04]  /*04a0*/  IMAD R7, R7, UR18, R32 ;  /* 0x0000001207077c24 */ /* 0x008fc8000f8e0220 */
[----:B-----5:R-:W-:-:S04]  /*04b0*/  IMAD.WIDE.U32 R18, R7, 0x8, R18 ;  /* 0x0000000807127825 */ /* 0x020fc800078e0012 */
[----:B-1----:R-:W-:Y:S01]  /*04c0*/  IMAD R7, R7, UR6, R5 ;  /* 0x0000000607077c24 */ /* 0x002fe2000f8e0205 */
[----:B--2-4-:R-:W-:-:S06]  /*04d0*/  UMOV UR6, URZ ;  /* 0x000000ff00067c82 */ /* 0x014fcc0008000000 */
.L_x_33:
[----:B------:R-:W-:Y:S01]  /*04e0*/  ISETP.GE.U32.AND P0, PT, R32, UR21, PT ;  /* 0x0000001520007c0c */ /* 0x000fe2000bf06070 */
[----:B------:R0:W-:Y:S01]  /*04f0*/  STS.64 [R0], RZ ;  /* 0x000000ff00007388 */ /* 0x0001e20000000a00 */
[----:B------:R-:W-:Y:S01]  /*0500*/  BSSY.RECONVERGENT B0, `(.L_x_29) ;  /* 0x0000046000007945 */ /* 0x000fe20003800200 */
[----:B------:R-:W-:Y:S01]  /*0510*/  BAR.SYNC.DEFER_BLOCKING 0x0 ;  /* 0x0000000000007b1d */ /* 0x000fe20000010000 */
[----:B------:R-:W-:-:S13]  /*0520*/  ISETP.GE.U32.OR P0, PT, R30, UR22, P0 ;  /* 0x000000161e007c0c */ /* 0x000fda0008706470 */
[----:B0-----:R-:W-:Y:S05]  /*0530*/  @P0 BRA `(.L_x_30) ;  /* 0x0000000400080947 */ /* 0x001fea0003800000 */
[----:B------:R-:W0:Y:S01]  /*0540*/  I2F.U32.RP R10, UR13 ;  /* 0x0000000d000a7d06 */ /* 0x000e220008209000 */
[----:B------:R-:W-:Y:S01]  /*0550*/  IMAD R11, RZ, RZ, -UR13 ;  /* 0x8000000dff0b7e24 */ /* 0x000fe2000f8e02ff */
[----:B------:R-:W-:Y:S01]  /*0560*/  ISETP.NE.U32.AND P2, PT, RZ, UR13, PT ;  /* 0x0000000dff007c0c */ /* 0x000fe2000bf45070 */
[----:B------:R-:W1:Y:S01]  /*0570*/  LDC.64 R26, c[0x0][0x3a8] ;  /* 0x0000ea00ff1a7b82 */ /* 0x000e620000000a00 */
[----:B------:R-:W2:Y:S04]  /*0580*/  LDG.E.64 R28, desc[UR16][R18.64] ;  /* 0x00000010121c7981 */ /* 0x000ea8000c1e1b00 */
[----:B0-----:R-:W0:Y:S02]  /*0590*/  MUFU.RCP R10, R10 ;  /* 0x0000000a000a7308 */ /* 0x001e240000001000 */
[----:B0-----:R-:W-:-:S02]  /*05a0*/  VIADD R8, R10, 0xffffffe ;  /* 0x0ffffffe0a087836 */ /* 0x001fc40000000000 */
[----:B------:R-:W0:Y:S04]  /*05b0*/  LDC R10, c[0x0][0x364] ;  /* 0x0000d900ff0a7b82 */ /* 0x000e280000000800 */
[----:B------:R3:W4:Y:S02]  /*05c0*/  F2I.FTZ.U32.TRUNC.NTZ R9, R8 ;  /* 0x0000000800097305 */ /* 0x000724000021f000 */
[----:B---3--:R-:W-:Y:S02]  /*05d0*/  IMAD.MOV.U32 R8, RZ, RZ, RZ ;  /* 0x000000ffff087224 */ /* 0x008fe400078e00ff */
[----:B----4-:R-:W-:-:S04]  /*05e0*/  IMAD R11, R11, R9, RZ ;  /* 0x000000090b0b7224 */ /* 0x010fc800078e02ff */
[----:B------:R-:W-:-:S04]  /*05f0*/  IMAD.HI.U32 R20, R9, R11, R8 ;  /* 0x0000000b09147227 */ /* 0x000fc800078e0008 */
[----:B0-----:R-:W-:Y:S02]  /*0600*/  IMAD R10, R10, UR6, R5 ;  /* 0x000000060a0a7c24 */ /* 0x001fe4000f8e0205 */
[----:B------:R-:W-:-:S04]  /*0610*/  IMAD.HI.U32 R20, R20, R31, RZ ;  /* 0x0000001f14147227 */ /* 0x000fc800078e00ff */
[----:B------:R-:W-:Y:S02]  /*0620*/  IMAD.MOV R22, RZ, RZ, -R20 ;  /* 0x000000ffff167224 */ /* 0x000fe400078e0a14 */
[----:B------:R-:W-:Y:S02]  /*0630*/  IMAD.U32 R11, RZ, RZ, UR4 ;  /* 0x00000004ff0b7e24 */ /* 0x000fe4000f8e00ff */
[----:B------:R-:W-:-:S03]  /*0640*/  IMAD R9, R22, UR13, R31 ;  /* 0x0000000d16097c24 */ /* 0x000fc6000f8e021f */
[----:B------:R-:W-:Y:S02]  /*0650*/  IADD3 R11, PT, PT, R10, UR14, R11 ;  /* 0x0000000e0a0b7c10 */ /* 0x000fe4000fffe00b */
[----:B------:R-:W-:-:S13]  /*0660*/  ISETP.GE.U32.AND P0, PT, R9, UR13, PT ;  /* 0x0000000d09007c0c */ /* 0x000fda000bf06070 */
[----:B------:R-:W-:Y:S02]  /*0670*/  @P0 VIADD R9, R9, -UR13 ;  /* 0x8000000d09090c36 */ /* 0x000fe40008000000 */
[----:B------:R-:W-:-:S03]  /*0680*/  @P0 VIADD R20, R20, 0x1 ;  /* 0x0000000114140836 */ /* 0x000fc60000000000 */
[----:B------:R-:W-:Y:S02]  /*0690*/  ISETP.GE.U32.AND P1, PT, R9, UR13, PT ;  /* 0x0000000d09007c0c */ /* 0x000fe4000bf26070 */
[----:B------:R-:W0:Y:S11]  /*06a0*/  LDC.64 R8, c[0x0][0x3b0] ;  /* 0x0000ec00ff087b82 */ /* 0x000e360000000a00 */
[----:B------:R-:W-:Y:S01]  /*06b0*/  @P1 VIADD R20, R20, 0x1 ;  /* 0x0000000114141836 */ /* 0x000fe20000000000 */
[----:B------:R-:W-:-:S05]  /*06c0*/  @!P2 LOP3.LUT R20, RZ, UR13, RZ, 0x33, !PT ;  /* 0x0000000dff14ac12 */ /* 0x000fca000f8e33ff */
[----:B------:R-:W-:-:S04]  /*06d0*/  IMAD.IADD R11, R11, 0x1, -R20 ;  /* 0x000000010b0b7824 */ /* 0x000fc800078e0a14 */
[----:B------:R-:W-:Y:S02]  /*06e0*/  IMAD R35, R11, UR21, R32 ;  /* 0x000000150b237c24 */ /* 0x000fe4000f8e0220 */
[----:B------:R-:W3:Y:S02]  /*06f0*/  LDC.64 R10, c[0x0][0x3b8] ;  /* 0x0000ee00ff0a7b82 */ /* 0x000ee40000000a00 */
[----:B0-----:R-:W-:-:S05]  /*0700*/  IMAD.WIDE R8, R35, 0x8, R8 ;  /* 0x0000000823087825 */ /* 0x001fca00078e0208 */
[----:B------:R0:W4:Y:S01]  /*0710*/  LDG.E.64 R20, desc[UR16][R8.64] ;  /* 0x0000001008147981 */ /* 0x000122000c1e1b00 */
[----:B---3--:R-:W-:-:S06]  /*0720*/  IMAD.WIDE R34, R35, 0x8, R10 ;  /* 0x0000000823227825 */ /* 0x008fcc00078e020a */
[----:B------:R-:W3:Y:S01]  /*0730*/  LDG.E.64 R34, desc[UR16][R34.64] ;  /* 0x0000001022227981 */ /* 0x000ee2000c1e1b00 */
[----:B-1----:R-:W-:-:S06]  /*0740*/  IMAD.WIDE.U32 R26, R7, 0x8, R26 ;  /* 0x00000008071a7825 */ /* 0x002fcc00078e001a */
[----:B------:R-:W5:Y:S01]  /*0750*/  LDG.E.64 R26, desc[UR16][R26.64] ;  /* 0x000000101a1a7981 */ /* 0x000f62000c1e1b00 */
[----:B------:R-:W1:Y:S01]  /*0760*/  S2UR UR10, SR_CgaCtaId ;  /* 0x00000000000a79c3 */ /* 0x000e620000008800 */
[----:B------:R-:W-:Y:S02]  /*0770*/  UMOV UR7, 0x400 ;  /* 0x0000040000077882 */ /* 0x000fe40000000000 */
[----:B-1----:R-:W-:-:S09]  /*0780*/  ULEA UR7, UR10, UR7, 0x18 ;  /* 0x000000070a077291 */ /* 0x002fd2000f8ec0ff */
[----:B------:R-:W3:Y:S04]  /*0790*/  LDS.64 R22, [UR7+0x810] ;  /* 0x00081007ff167984 */ /* 0x000ee80008000a00 */
[----:B0-----:R-:W0:Y:S01]  /*07a0*/  LDS.128 R8, [UR7+0x800] ;  /* 0x00080007ff087984 */ /* 0x001e220008000c00 */
[----:B------:R-:W-:Y:S01]  /*07b0*/  IMAD.MOV.U32 R24, RZ, RZ, 0x1 ;  /* 0x00000001ff187424 */ /* 0x000fe200078e00ff */
[----:B------:R-:W-:Y:S01]  /*07c0*/  BSSY.RECONVERGENT B1, `(.L_x_31) ;  /* 0x0000018000017945 */ /* 0x000fe20003800200 */
[----:B----4-:R-:W-:-:S06]  /*07d0*/  DADD R20, R20, 2.2204460492503130808e-16 ;  /* 0x3cb0000014147429 */ /* 0x010fcc0000000000 */
[----:B------:R-:W1:Y:S01]  /*07e0*/  MUFU.RCP64H R25, R21 ;  /* 0x0000001500197308 */ /* 0x000e620000001800 */
[----:B---3--:R-:W-:Y:S02]  /*07f0*/  DMUL R34, R22, R34 ;  /* 0x0000002216227228 */ /* 0x008fe40000000000 */
[----:B-1----:R-:W-:-:S06]  /*0800*/  DFMA R22, -R20, R24, 1 ;  /* 0x3ff000001416742b */ /* 0x002fcc0000000118 */
[----:B0-----:R-:W-:Y:S02]  /*0810*/  DMUL R10, R34, R10 ;  /* 0x0000000a220a7228 */ /* 0x001fe40000000000 */
[----:B------:R-:W-:-:S06]  /*0820*/  DFMA R22, R22, R22, R22 ;  /* 0x000000161616722b */ /* 0x000fcc0000000016 */
[----:B------:R-:W-:Y:S02]  /*0830*/  DMUL R8, R10, R8 ;  /* 0x000000080a087228 */ /* 0x000fe40000000000 */
[----:B------:R-:W-:-:S06]  /*0840*/  DFMA R22, R24, R22, R24 ;  /* 0x000000161816722b */ /* 0x000fcc0000000018 */
[----:B--2---:R-:W-:Y:S02]  /*0850*/  DMUL R28, R8, R28 ;  /* 0x0000001c081c7228 */ /* 0x004fe40000000000 */
[----:B------:R-:W-:-:S06]  /*0860*/  DFMA R8, -R20, R22, 1 ;  /* 0x3ff000001408742b */ /* 0x000fcc0000000116 */
[----:B-----5:R-:W-:Y:S02]  /*0870*/  DMUL R26, R28, R26 ;  /* 0x0000001a1c1a7228 */ /* 0x020fe40000000000 */
[----:B------:R-:W-:-:S08]  /*0880*/  DFMA R22, R22, R8, R22 ;  /* 0x000000081616722b */ /* 0x000fd00000000016 */
[----:B------:R-:W-:-:S08]  /*0890*/  DMUL R8, R26, R22 ;  /* 0x000000161a087228 */ /* 0x000fd00000000000 */
[----:B------:R-:W-:-:S08]  /*08a0*/  DFMA R10, -R20, R8, R26 ;  /* 0x00000008140a722b */ /* 0x000fd0000000011a */
[----:B------:R-:W-:Y:S01]  /*08b0*/  DFMA R8, R22, R10, R8 ;  /* 0x0000000a1608722b */ /* 0x000fe20000000008 */
[----:B------:R-:W-:-:S09]  /*08c0*/  FSETP.GEU.AND P1, PT, |R27|, 6.5827683646048100446e-37, PT ;  /* 0x036000001b00780b */ /* 0x000fd20003f2e200 */
[----:B------:R-:W-:-:S05]  /*08d0*/  FFMA R10, RZ, R21, R9 ;  /* 0x00000015ff0a7223 */ /* 0x000fca0000000009 */
[----:B------:R-:W-:-:S13]  /*08e0*/  FSETP.GT.AND P0, PT, |R10|, 1.469367938527859385e-39, PT ;  /* 0x001000000a00780b */ /* 0x000fda0003f04200 */
[----:B------:R-:W-:Y:S05]  /*08f0*/  @P0 BRA P1, `(.L_x_32) ;  /* 0x0000000000100947 */ /* 0x000fea0000800000 */
[----:B------:R-:W-:Y:S01]  /*0900*/  IMAD.MOV.U32 R8, RZ, RZ, R26 ;  /* 0x000000ffff087224 */ /* 0x000fe200078e001a */
[----:B------:R-:W-:Y:S01]  /*0910*/  MOV R34, 0x940 ;  /* 0x0000094000227802 */ /* 0x000fe20000000f00 */
[----:B------:R-:W-:-:S07]  /*0920*/  IMAD.MOV.U32 R9, RZ, RZ, R27 ;  /* 0x000000ffff097224 */ /* 0x000fce00078e001b */
[----:B------:R-:W-:Y:S05]  /*0930*/  CALL.REL.NOINC `($__internal_1_$__cuda_sm20_div_rn_f64_full) ;  /* 0x0000000800b87944 */ /* 0x000fea0003c00000 */
.L_x_32:
[----:B------:R-:W-:Y:S05]  /*0940*/  BSYNC.RECONVERGENT B1 ;  /* 0x0000000000017941 */ /* 0x000fea0003800200 */
.L_x_31:
[----:B------:R0:W-:Y:S02]  /*0950*/  STS.64 [R0], R8 ;  /* 0x0000000800007388 */ /* 0x0001e40000000a00 */
.L_x_30:
[----:B------:R-:W-:Y:S05]  /*0960*/  BSYNC.RECONVERGENT B0 ;  /* 0x0000000000007941 */ /* 0x000fea0003800200 */
.L_x_29:
[----:B------:R-:W-:Y:S01]  /*0970*/  BAR.SYNC.DEFER_BLOCKING 0x0 ;  /* 0x0000000000007b1d */ /* 0x000fe20000010000 */
[C---:B------:R-:W-:Y:S01]  /*0980*/  ISETP.GT.U32.AND P0, PT, R3.reuse, 0x7f, PT ;  /* 0x0000007f0300780c */ /* 0x040fe20003f04070 */
[----:B------:R-:W-:Y:S01]  /*0990*/  UIADD3 UR11, UPT, UPT, UR11, 0x1, URZ ;  /* 0x000000010b0b7890 */ /* 0x000fe2000fffe0ff */
[----:B------:R-:W-:Y:S01]  /*09a0*/  ISETP.GT.U32.AND P1, PT, R3, 0x3f, PT ;  /* 0x0000003f0300780c */ /* 0x000fe20003f24070 */
[----:B------:R-:W-:Y:S01]  /*09b0*/  VIADD R7, R7, UR19 ;  /* 0x0000001307077c36 */ /* 0x000fe20008000000 */
[----:B------:R-:W-:-:S03]  /*09c0*/  IADD3 R31, PT, PT, R31, UR19, RZ ;  /* 0x000000131f1f7c10 */ /* 0x000fc6000fffe0ff */
[----:B------:R-:W1:Y:S01]  /*09d0*/  S2UR UR10, SR_CgaCtaId ;  /* 0x00000000000a79c3 */ /* 0x000e620000008800 */
[----:B------:R-:W-:Y:S01]  /*09e0*/  UMOV UR7, 0x400 ;  /* 0x0000040000077882 */ /* 0x000fe20000000000 */
[----:B------:R-:W-:Y:S01]  /*09f0*/  UISETP.NE.AND UP0, UPT, UR11, URZ, UPT ;  /* 0x000000ff0b00728c */ /* 0x000fe2000bf05270 */
[----:B------:R-:W-:Y:S01]  /*0a00*/  VIADD R30, R30, UR19 ;  /* 0x000000131e1e7c36 */ /* 0x000fe20008000000 */
[----:B------:R-:W-:Y:S02]  /*0a10*/  UIADD3 UR6, UPT, UPT, UR6, 0x1, URZ ;  /* 0x0000000106067890 */ /* 0x000fe4000fffe0ff */
[----:B0-----:R-:W-:Y:S04]  /*0a20*/  @!P0 LDS.64 R8, [R0+0x400] ;  /* 0x0004000000088984 */ /* 0x001fe80000000a00 */
[----:B------:R-:W0:Y:S01]  /*0a30*/  @!P0 LDS.64 R10, [R0] ;  /* 0x00000000000a8984 */ /* 0x000e220000000a00 */
[----:B-1----:R-:W-:Y:S01]  /*0a40*/  ULEA UR7, UR10, UR7, 0x18 ;  /* 0x000000070a077291 */ /* 0x002fe2000f8ec0ff */
[----:B0-----:R-:W-:-:S07]  /*0a50*/  @!P0 DADD R8, R8, R10 ;  /* 0x0000000008088229 */ /* 0x001fce000000000a */
[----:B------:R-:W-:Y:S01]  /*0a60*/  @!P0 STS.64 [R0], R8 ;  /* 0x0000000800008388 */ /* 0x000fe20000000a00 */
[----:B------:R-:W-:Y:S01]  /*0a70*/  BAR.SYNC.DEFER_BLOCKING 0x0 ;  /* 0x0000000000007b1d */ /* 0x000fe20000010000 */
[----:B------:R-:W-:-:S05]  /*0a80*/  ISETP.GT.U32.AND P0, PT, R3, 0x1f, PT ;  /* 0x0000001f0300780c */ /* 0x000fca0003f04070 */
[----:B------:R-:W-:Y:S04]  /*0a90*/  @!P1 LDS.64 R10, [R0+0x200] ;  /* 0x00020000000a9984 */ /* 0x000fe80000000a00 */
[----:B------:R-:W0:Y:S02]  /*0aa0*/  @!P1 LDS.64 R20, [R0] ;  /* 0x0000000000149984 */ /* 0x000e240000000a00 */
        /* <DEDUP_REMOVED lines=27> */
[----:B------:R-:W-:-:S05]  /*0c60*/  ISETP.NE.AND P1, PT, R3, RZ, PT ;  /* 0x000000ff0300720c */ /* 0x000fca0003f25270 */
[----:B------:R-:W-:Y:S04]  /*0c70*/  @!P0 LDS.64 R8, [R0+0x10] ;  /* 0x0000100000088984 */ /* 0x000fe80000000a00 */
[----:B------:R-:W0:Y:S02]  /*0c80*/  @!P0 LDS.64 R22, [R0] ;  /* 0x0000000000168984 */ /* 0x000e240000000a00 */
[----:B0-----:R-:W-:-:S07]  /*0c90*/  @!P0 DADD R8, R8, R22 ;  /* 0x0000000008088229 */ /* 0x001fce0000000016 */
[----:B------:R-:W-:Y:S01]  /*0ca0*/  @!P0 STS.64 [R0], R8 ;  /* 0x0000000800008388 */ /* 0x000fe20000000a00 */
[----:B------:R-:W-:Y:S01]  /*0cb0*/  BAR.SYNC.DEFER_BLOCKING 0x0 ;  /* 0x0000000000007b1d */ /* 0x000fe20000010000 */
[----:B------:R-:W-:-:S05]  /*0cc0*/  ISETP.NE.AND P0, PT, R2, RZ, PT ;  /* 0x000000ff0200720c */ /* 0x000fca0003f05270 */
[----:B------:R-:W-:Y:S04]  /*0cd0*/  @!P1 LDS.64 R10, [UR7+0x8] ;  /* 0x00000807ff0a9984 */ /* 0x000fe80008000a00 */
[----:B------:R-:W0:Y:S02]  /*0ce0*/  @!P1 LDS.64 R20, [R0] ;  /* 0x0000000000149984 */ /* 0x000e240000000a00 */
[----:B0-----:R-:W-:-:S07]  /*0cf0*/  @!P1 DADD R10, R10, R20 ;  /* 0x000000000a0a9229 */ /* 0x001fce0000000014 */
[----:B------:R-:W-:Y:S01]  /*0d00*/  @!P1 STS.64 [R0], R10 ;  /* 0x0000000a00009388 */ /* 0x000fe20000000a00 */
[----:B------:R-:W-:Y:S06]  /*0d10*/  BAR.SYNC.DEFER_BLOCKING 0x0 ;  /* 0x0000000000007b1d */ /* 0x000fec0000010000 */
[----:B------:R-:W0:Y:S02]  /*0d20*/  LDS.64 R20, [UR7] ;  /* 0x00000007ff147984 */ /* 0x000e240008000a00 */
[----:B0-----:R-:W-:-:S10]  /*0d30*/  DADD R20, R20, R16 ;  /* 0x0000000014147229 */ /* 0x001fd40000000010 */
[----:B------:R-:W-:Y:S02]  /*0d40*/  FSEL R16, R20, R16, !P0 ;  /* 0x0000001014107208 */ /* 0x000fe40004000000 */
[----:B------:R-:W-:Y:S01]  /*0d50*/  FSEL R17, R21, R17, !P0 ;  /* 0x0000001115117208 */ /* 0x000fe20004000000 */
[----:B------:R-:W-:Y:S06]  /*0d60*/  BAR.SYNC.DEFER_BLOCKING 0x0 ;  /* 0x0000000000007b1d */ /* 0x000fec0000010000 */
[----:B------:R-:W-:Y:S05]  /*0d70*/  BRA.U UP0, `(.L_x_33) ;  /* 0xfffffff500d87547 */ /* 0x000fea000b83ffff */
.L_x_28:
[----:B------:R-:W-:-:S06]  /*0d80*/  UIADD3 UR5, UPT, UPT, UR5, 0x1, URZ ;  /* 0x0000000105057890 */ /* 0x000fcc000fffe0ff */
[----:B------:R-:W-:-:S13]  /*0d90*/  ISETP.NE.AND P0, PT, R4, UR5, PT ;  /* 0x0000000504007c0c */ /* 0x000fda000bf05270 */
[----:B------:R-:W-:Y:S05]  /*0da0*/  @P0 BRA `(.L_x_34) ;  /* 0xfffffff4008c0947 */ /* 0x000fea000383ffff */
.L_x_27:
[----:B------:R-:W-:Y:S01]  /*0db0*/  ISETP.NE.AND P0, PT, R2, RZ, PT ;  /* 0x000000ff0200720c */ /* 0x000fe20003f05270 */
[----:B------:R-:W-:-:S12]  /*0dc0*/  BSSY.RECONVERGENT B0, `(.L_x_35) ;  /* 0x000002c000007945 */ /* 0x000fd80003800200 */
[----:B------:R-:W-:Y:S05]  /*0dd0*/  @P0 BRA `(.L_x_36) ;  /* 0x0000000000a80947 */ /* 0x000fea0003800000 */
[----:B------:R-:W1:Y:S02]  /*0de0*/  LDCU UR5, c[0x0][0x3e4] ;  /* 0x00007c80ff0577ac */ /* 0x000e640008000800 */
[----:B-1----:R-:W-:-:S13]  /*0df0*/  FSETP.NEU.AND P0, PT, RZ, UR5, PT ;  /* 0x00000005ff007c0b */ /* 0x002fda000bf0d000 */
[----:B------:R-:W-:Y:S05]  /*0e00*/  @!P0 BRA `(.L_x_37) ;  /* 0x0000000000848947 */ /* 0x000fea0003800000 */
[----:B0-----:R-:W-:Y:S02]  /*0e10*/  IMAD.U32 R8, RZ, RZ, UR8 ;  /* 0x00000008ff087e24 */ /* 0x001fe4000f8e00ff */
[----:B------:R-:W-:Y:S01]  /*0e20*/  IMAD.U32 R9, RZ, RZ, UR9 ;  /* 0x00000009ff097e24 */ /* 0x000fe2000f8e00ff */
[----:B------:R-:W0:Y:S01]  /*0e30*/  MUFU.RCP64H R11, R13 ;  /* 0x0000000d000b7308 */ /* 0x000e220000001800 */
[----:B------:R-:W1:Y:S04]  /*0e40*/  LDCU UR5, c[0x0][0x3e4] ;  /* 0x00007c80ff0577ac */ /* 0x000e680008000800 */
[----:B------:R-:W2:Y:S01]  /*0e50*/  LDG.E.64 R8, desc[UR16][R8.64] ;  /* 0x0000001008087981 */ /* 0x000ea2000c1e1b00 */
[----:B------:R-:W-:-:S06]  /*0e60*/  IMAD.MOV.U32 R10, RZ, RZ, 0x1 ;  /* 0x00000001ff0a7424 */ /* 0x000fcc00078e00ff */
[----:B0-----:R-:W-:Y:S01]  /*0e70*/  DFMA R18, -R12, R10, 1 ;  /* 0x3ff000000c12742b */ /* 0x001fe2000000010a */
[----:B-1----:R-:W2:Y:S07]  /*0e80*/  F2F.F64.F32 R22, UR5 ;  /* 0x0000000500167d10 */ /* 0x002eae0008201800 */
[----:B------:R-:W-:-:S08]  /*0e90*/  DFMA R18, R18, R18, R18 ;  /* 0x000000121212722b */ /* 0x000fd00000000012 */
[----:B------:R-:W-:-:S08]  /*0ea0*/  DFMA R18, R10, R18, R10 ;  /* 0x000000120a12722b */ /* 0x000fd0000000000a */
[----:B------:R-:W-:-:S08]  /*0eb0*/  DFMA R20, -R12, R18, 1 ;  /* 0x3ff000000c14742b */ /* 0x000fd00000000112 */
[----:B------:R-:W-:Y:S02]  /*0ec0*/  DFMA R20, R18, R20, R18 ;  /* 0x000000141214722b */ /* 0x000fe40000000012 */
[----:B--2---:R-:W-:-:S08]  /*0ed0*/  DMUL R10, R22, R8 ;  /* 0x00000008160a7228 */ /* 0x004fd00000000000 */
[----:B------:R-:W-:Y:S02]  /*0ee0*/  DMUL R8, R10, R20 ;  /* 0x000000140a087228 */ /* 0x000fe40000000000 */
[----:B------:R-:W-:-:S06]  /*0ef0*/  FSETP.GEU.AND P1, PT, |R11|, 6.5827683646048100446e-37, PT ;  /* 0x036000000b00780b */ /* 0x000fcc0003f2e200 */
[----:B------:R-:W-:-:S08]  /*0f00*/  DFMA R18, -R12, R8, R10 ;  /* 0x000000080c12722b */ /* 0x000fd0000000010a */
[----:B------:R-:W-:-:S10]  /*0f10*/  DFMA R8, R20, R18, R8 ;  /* 0x000000121408722b */ /* 0x000fd40000000008 */
[----:B------:R-:W-:-:S05]  /*0f20*/  FFMA R7, RZ, R13, R9 ;  /* 0x0000000dff077223 */ /* 0x000fca0000000009 */
[----:B------:R-:W-:-:S13]  /*0f30*/  FSETP.GT.AND P0, PT, |R7|, 1.469367938527859385e-39, PT ;  /* 0x001000000700780b */ /* 0x000fda0003f04200 */
[----:B------:R-:W-:Y:S05]  /*0f40*/  @P0 BRA P1, `(.L_x_38) ;  /* 0x0000000000180947 */ /* 0x000fea0000800000 */
[----:B------:R-:W-:Y:S01]  /*0f50*/  IMAD.MOV.U32 R8, RZ, RZ, R10 ;  /* 0x000000ffff087224 */ /* 0x000fe200078e000a */
[----:B------:R-:W-:Y:S01]  /*0f60*/  MOV R34, 0xfb0 ;  /* 0x00000fb000227802 */ /* 0x000fe20000000f00 */
[----:B------:R-:W-:Y:S02]  /*0f70*/  IMAD.MOV.U32 R9, RZ, RZ, R11 ;  /* 0x000000ffff097224 */ /* 0x000fe400078e000b */
[----:B------:R-:W-:Y:S02]  /*0f80*/  IMAD.MOV.U32 R20, RZ, RZ, R12 ;  /* 0x000000ffff147224 */ /* 0x000fe400078e000c */
[----:B------:R-:W-:-:S07]  /*0f90*/  IMAD.MOV.U32 R21, RZ, RZ, R13 ;  /* 0x000000ffff157224 */ /* 0x000fce00078e000d */
[----:B------:R-:W-:Y:S05]  /*0fa0*/  CALL.REL.NOINC `($__internal_1_$__cuda_sm20_div_rn_f64_full) ;  /* 0x00000004001c7944 */ /* 0x000fea0003c00000 */
.L_x_38:
[----:B------:R-:W-:Y:S01]  /*0fb0*/  DADD R8, -R8, R16 ;  /* 0x0000000008087229 */ /* 0x000fe20000000110 */
[----:B------:R-:W-:-:S07]  /*0fc0*/  IMAD.MOV.U32 R10, RZ, RZ, 0x80000 ;  /* 0x00080000ff0a7424 */ /* 0x000fce00078e00ff */
[----:B------:R-:W-:Y:S02]  /*0fd0*/  DSETP.MAX.AND P0, P1, R8, 2.2204460492503130808e-16, PT ;  /* 0x3cb000000800742a */ /* 0x000fe4000390f000 */
[----:B------:R-:W-:-:S04]  /*0fe0*/  IMAD.MOV.U32 R7, RZ, RZ, R9 ;  /* 0x000000ffff077224 */ /* 0x000fc800078e0009 */
[----:B------:R-:W-:Y:S02]  /*0ff0*/  SEL R16, R8, RZ, P0 ;  /* 0x000000ff08107207 */ /* 0x000fe40000000000 */
[----:B------:R-:W-:-:S06]  /*1000*/  FSEL R17, R7, 0.021484375, P0 ;  /* 0x3cb0000007117808 */ /* 0x000fcc0000000000 */
[----:B------:R-:W-:-:S07]  /*1010*/  @P1 LOP3.LUT R17, R10, 0x3cb00000, RZ, 0xfc, !PT ;  /* 0x3cb000000a111812 */ /* 0x000fce00078efcff */
.L_x_37:
[----:B------:R-:W1:Y:S01]  /*1020*/  LDCU.64 UR6, c[0x0][0x388] ;  /* 0x00007100ff0677ac */ /* 0x000e620008000a00 */
[----:B------:R-:W-:Y:S01]  /*1030*/  DADD R14, R14, R16 ;  /* 0x000000000e0e7229 */ /* 0x000fe20000000010 */
[----:B-1----:R-:W-:-:S06]  /*1040*/  UIMAD.WIDE.U32 UR6, UR15, 0x8, UR6 ;  /* 0x000000080f0678a5 */ /* 0x002fcc000f8e0006 */
[----:B0-----:R-:W-:Y:S02]  /*1050*/  IMAD.U32 R8, RZ, RZ, UR6 ;  /* 0x00000006ff087e24 */ /* 0x001fe4000f8e00ff */
[----:B------:R-:W-:-:S05]  /*1060*/  IMAD.U32 R9, RZ, RZ, UR7 ;  /* 0x00000007ff097e24 */ /* 0x000fca000f8e00ff */
[----:B------:R1:W-:Y:S02]  /*1070*/  STG.E.64 desc[UR16][R8.64], R16 ;  /* 0x0000001008007986 */ /* 0x0003e4000c101b10 */
.L_x_36:
[----:B------:R-:W-:Y:S05]  /*1080*/  BSYNC.RECONVERGENT B0 ;  /* 0x0000000000007941 */ /* 0x000fea0003800200 */
.L_x_35:
[----:B------:R-:W2:Y:S01]  /*1090*/  LDCU UR5, c[0x0][0x3d8] ;  /* 0x00007b00ff0577ac */ /* 0x000ea20008000800 */
[----:B------:R-:W-:-:S04]  /*10a0*/  UIADD3 UR4, UPT, UPT, UR4, 0x1, URZ ;  /* 0x0000000104047890 */ /* 0x000fc8000fffe0ff */
[----:B--2---:R-:W-:Y:S01]  /*10b0*/  UISETP.NE.AND UP0, UPT, UR4, UR5, UPT ;  /* 0x000000050400728c */ /* 0x004fe2000bf05270 */
[----:B------:R-:W-:Y:S08]  /*10c0*/  BAR.SYNC.DEFER_BLOCKING 0x0 ;  /* 0x0000000000007b1d */ /* 0x000ff00000010000 */
[----:B------:R-:W-:Y:S05]  /*10d0*/  BRA.U UP0, `(.L_x_39) ;  /* 0xfffffff100587547 */ /* 0x000fea000b83ffff */
.L_x_26:
[----:B------:R-:W2:Y:S01]  /*10e0*/  S2R R0, SR_TID.X ;  /* 0x0000000000007919 */ /* 0x000ea20000002100 */
[----:B------:R-:W2:Y:S02]  /*10f0*/  S2R R3, SR_TID.Y ;  /* 0x0000000000037919 */ /* 0x000ea40000002200 */
[----:B--2---:R-:W-:-:S13]  /*1100*/  LOP3.LUT P0, RZ, R0, R3, RZ, 0xfc, !PT ;  /* 0x0000000300ff7212 */ /* 0x004fda000780fcff */
[----:B------:R-:W-:Y:S05]  /*1110*/  @P0 EXIT ;  /* 0x000000000000094d */ /* 0x000fea0003800000 */
[----:B------:R-:W2:Y:S01]  /*1120*/  LDCU.U8 UR4, c[0x0][0x3e8] ;  /* 0x00007d00ff0477ac */ /* 0x000ea20008000000 */
[----:B------:R-:W3:Y:S01]  /*1130*/  LDCU.S8 UR5, c[0x0][0x3e9] ;  /* 0x00007d20ff0577ac */ /* 0x000ee20008000200 */
[----:B--2---:R-:W-:-:S03]  /*1140*/  UPRMT UR6, UR4, 0x8880, URZ ;  /* 0x0000888004067896 */ /* 0x004fc600080000ff */
[----:B---3--:R-:W-:Y:S02]  /*1150*/  UMOV UR4, UR5 ;  /* 0x0000000500047c82 */ /* 0x008fe40008000000 */
[----:B------:R-:W-:-:S03]  /*1160*/  UISETP.NE.AND UP0, UPT, UR4, URZ, UPT ;  /* 0x000000ff0400728c */ /* 0x000fc6000bf05270 */
[----:B------:R-:W-:Y:S02]  /*1170*/  UMOV UR4, UR6 ;  /* 0x0000000600047c82 */ /* 0x000fe40008000000 */
[----:B------:R-:W-:-:S09]  /*1180*/  UISETP.EQ.OR UP0, UPT, UR4, URZ, UP0 ;  /* 0x000000ff0400728c */ /* 0x000fd20008702670 */
[----:B------:R-:W-:Y:S05]  /*1190*/  BRA.U UP0, `(.L_x_40) ;  /* 0x0000000100807547 */ /* 0x000fea000b800000 */
[----:B------:R-:W2:Y:S01]  /*11a0*/  S2R R3, SR_CTAID.X ;  /* 0x0000000000037919 */ /* 0x000ea20000002500 */
[----:B------:R-:W2:Y:S01]  /*11b0*/  LDC.64 R6, c[0x0][0x3c8] ;  /* 0x0000f200ff067b82 */ /* 0x000ea20000000a00 */
[----:B------:R-:W3:Y:S01]  /*11c0*/  LDCU UR4, c[0x0][0x3d4] ;  /* 0x00007a80ff0477ac */ /* 0x000ee20008000800 */
[----:B--2---:R-:W-:Y:S01]  /*11d0*/  IMAD.WIDE.U32 R6, R3, 0x8, R6 ;  /* 0x0000000803067825 */ /* 0x004fe200078e0006 */
[----:B------:R-:W2:Y:S05]  /*11e0*/  S2R R5, SR_CTAID.Y ;  /* 0x0000000000057919 */ /* 0x000eaa0000002600 */
[----:B------:R-:W2:Y:S01]  /*11f0*/  LDC.64 R2, c[0x0][0x3c0] ;  /* 0x0000f000ff027b82 */ /* 0x000ea20000000a00 */
[----:B------:R-:W4:Y:S01]  /*1200*/  LDG.E.64 R6, desc[UR16][R6.64] ;  /* 0x0000001006067981 */ /* 0x000f22000c1e1b00 */
[----:B--2---:R-:W-:-:S06]  /*1210*/  IMAD.WIDE.U32 R4, R5, 0x8, R2 ;  /* 0x0000000805047825 */ /* 0x004fcc00078e0002 */
[----:B------:R-:W2:Y:S01]  /*1220*/  LDG.E.64 R4, desc[UR16][R4.64] ;  /* 0x0000001004047981 */ /* 0x000ea2000c1e1b00 */
[----:B---3--:R-:W4:Y:S02]  /*1230*/  I2F.F64 R2, UR4 ;  /* 0x0000000400027d12 */ /* 0x008f240008201c00 */
[----:B----4-:R-:W-:Y:S01]  /*1240*/  DMUL R20, R2, R6 ;  /* 0x0000000602147228 */ /* 0x010fe20000000000 */
[----:B------:R-:W-:-:S05]  /*1250*/  IMAD.MOV.U32 R2, RZ, RZ, 0x1 ;  /* 0x00000001ff027424 */ /* 0x000fca00078e00ff */
[----:B------:R-:W0:Y:S02]  /*1260*/  MUFU.RCP64H R3, R21 ;  /* 0x0000001500037308 */ /* 0x000e240000001800 */
[----:B01----:R-:W-:-:S08]  /*1270*/  DFMA R8, -R20, R2, 1 ;  /* 0x3ff000001408742b */ /* 0x003fd00000000102 */
[----:B------:R-:W-:Y:S01]  /*1280*/  DFMA R8, R8, R8, R8 ;  /* 0x000000080808722b */ /* 0x000fe20000000008 */
[----:B--2---:R-:W-:-:S07]  /*1290*/  FSETP.GEU.AND P1, PT, |R5|, 6.5827683646048100446e-37, PT ;  /* 0x036000000500780b */ /* 0x004fce0003f2e200 */
[----:B------:R-:W-:-:S08]  /*12a0*/  DFMA R8, R2, R8, R2 ;  /* 0x000000080208722b */ /* 0x000fd00000000002 */
[----:B------:R-:W-:-:S08]  /*12b0*/  DFMA R2, -R20, R8, 1 ;  /* 0x3ff000001402742b */ /* 0x000fd00000000108 */
[----:B------:R-:W-:-:S08]  /*12c0*/  DFMA R2, R8, R2, R8 ;  /* 0x000000020802722b */ /* 0x000fd00000000008 */
[----:B------:R-:W-:-:S08]  /*12d0*/  DMUL R6, R4, R2 ;  /* 0x0000000204067228 */ /* 0x000fd00000000000 */
[----:B------:R-:W-:-:S08]  /*12e0*/  DFMA R8, -R20, R6, R4 ;  /* 0x000000061408722b */ /* 0x000fd00000000104 */
[----:B------:R-:W-:-:S10]  /*12f0*/  DFMA R2, R2, R8, R6 ;  /* 0x000000080202722b */ /* 0x000fd40000000006 */
[----:B------:R-:W-:-:S05]  /*1300*/  FFMA R0, RZ, R21, R3 ;  /* 0x00000015ff007223 */ /* 0x000fca0000000003 */
[----:B------:R-:W-:-:S13]  /*1310*/  FSETP.GT.AND P0, PT, |R0|, 1.469367938527859385e-39, PT ;  /* 0x001000000000780b */ /* 0x000fda0003f04200 */
[----:B------:R-:W-:Y:S05]  /*1320*/  @P0 BRA P1, `(.L_x_41) ;  /* 0x0000000000180947 */ /* 0x000fea0000800000 */
[----:B------:R-:W-:Y:S01]  /*1330*/  MOV R8, R4 ;  /* 0x0000000400087202 */ /* 0x000fe20000000f00 */
[----:B------:R-:W-:Y:S01]  /*1340*/  IMAD.MOV.U32 R9, RZ, RZ, R5 ;  /* 0x000000ffff097224 */ /* 0x000fe200078e0005 */
[----:B------:R-:W-:-:S07]  /*1350*/  MOV R34, 0x1370 ;  /* 0x0000137000227802 */ /* 0x000fce0000000f00 */
[----:B------:R-:W-:Y:S05]  /*1360*/  CALL.REL.NOINC `($__internal_1_$__cuda_sm20_div_rn_f64_full) ;  /* 0x00000000002c7944 */ /* 0x000fea0003c00000 */
[----:B------:R-:W-:Y:S02]  /*1370*/  IMAD.MOV.U32 R2, RZ, RZ, R8 ;  /* 0x000000ffff027224 */ /* 0x000fe400078e0008 */
[----:B------:R-:W-:-:S07]  /*1380*/  IMAD.MOV.U32 R3, RZ, RZ, R9 ;  /* 0x000000ffff037224 */ /* 0x000fce00078e0009 */
.L_x_41:
[----:B------:R-:W-:-:S11]  /*1390*/  DADD R14, R2, R14 ;  /* 0x00000000020e7229 */ /* 0x000fd6000000000e */
.L_x_40:
[----:B------:R-:W2:Y:S01]  /*13a0*/  S2R R0, SR_CTAID.X ;  /* 0x0000000000007919 */ /* 0x000ea20000002500 */
[----:B------:R-:W2:Y:S08]  /*13b0*/  S2UR UR4, SR_CTAID.Y ;  /* 0x00000000000479c3 */ /* 0x000eb00000002600 */
[----:B------:R-:W2:Y:S08]  /*13c0*/  LDC R5, c[0x0][0x3d4] ;  /* 0x0000f500ff057b82 */ /* 0x000eb00000000800 */
[----:B------:R-:W3:Y:S01]  /*13d0*/  LDC.64 R2, c[0x0][0x380] ;  /* 0x0000e000ff027b82 */ /* 0x000ee20000000a00 */
[----:B--2---:R-:W-:-:S04]  /*13e0*/  IMAD R5, R5, UR4, R0 ;  /* 0x0000000405057c24 */ /* 0x004fc8000f8e0200 */
[----:B---3--:R-:W-:-:S05]  /*13f0*/  IMAD.WIDE.U32 R2, R5, 0x8, R2 ;  /* 0x0000000805027825 */ /* 0x008fca00078e0002 */
[----:B------:R-:W-:Y:S01]  /*1400*/  STG.E.64 desc[UR16][R2.64], R14 ;  /* 0x0000000e02007986 */ /* 0x000fe2000c101b10 */
[----:B------:R-:W-:Y:S05]  /*1410*/  EXIT ;  /* 0x000000000000794d */ /* 0x000fea0003800000 */
        .weak           $__internal_1_$__cuda_sm20_div_rn_f64_full
        .type           $__internal_1_$__cuda_sm20_div_rn_f64_full,@function
        .size           $__internal_1_$__cuda_sm20_div_rn_f64_full,(.L_x_76 - $__internal_1_$__cuda_sm20_div_rn_f64_full)
$__internal_1_$__cuda_sm20_div_rn_f64_full:
[----:B------:R-:W-:Y:S01]  /*1420*/  FSETP.GEU.AND P2, PT, |R9|, 1.469367938527859385e-39, PT ;  /* 0x001000000900780b */ /* 0x000fe20003f4e200 */
[----:B------:R-:W-:Y:S01]  /*1430*/  IMAD.MOV.U32 R35, RZ, RZ, 0x1ca00000 ;  /* 0x1ca00000ff237424 */ /* 0x000fe200078e00ff */
[C---:B------:R-:W-:Y:S01]  /*1440*/  FSETP.GEU.AND P0, PT, |R21|.reuse, 1.469367938527859385e-39, PT ;  /* 0x001000001500780b */ /* 0x040fe20003f0e200 */
[----:B------:R-:W-:Y:S01]  /*1450*/  IMAD.MOV.U32 R24, RZ, RZ, 0x1 ;  /* 0x00000001ff187424 */ /* 0x000fe200078e00ff */
[----:B------:R-:W-:Y:S01]  /*1460*/  LOP3.LUT R10, R21, 0x800fffff, RZ, 0xc0, !PT ;  /* 0x800fffff150a7812 */ /* 0x000fe200078ec0ff */
[----:B------:R-:W-:Y:S01]  /*1470*/  BSSY.RECONVERGENT B2, `(.L_x_42) ;  /* 0x0000052000027945 */ /* 0x000fe20003800200 */
[----:B------:R-:W-:Y:S02]  /*1480*/  LOP3.LUT R33, R9, 0x7ff00000, RZ, 0xc0, !PT ;  /* 0x7ff0000009217812 */ /* 0x000fe400078ec0ff */
[----:B------:R-:W-:Y:S01]  /*1490*/  LOP3.LUT R11, R10, 0x3ff00000, RZ, 0xfc, !PT ;  /* 0x3ff000000a0b7812 */ /* 0x000fe200078efcff */
[----:B------:R-:W-:Y:S01]  /*14a0*/  IMAD.MOV.U32 R10, RZ, RZ, R20 ;  /* 0x000000ffff0a7224 */ /* 0x000fe200078e0014 */
[----:B------:R-:W-:-:S03]  /*14b0*/  LOP3.LUT R36, R21, 0x7ff00000, RZ, 0xc0, !PT ;  /* 0x7ff0000015247812 */ /* 0x000fc600078ec0ff */
[----:B------:R-:W-:Y:S02]  /*14c0*/  @!P2 LOP3.LUT R22, R21, 0x7ff00000, RZ, 0xc0, !PT ;  /* 0x7ff000001516a812 */ /* 0x000fe400078ec0ff */
[----:B------:R-:W-:Y:S01]  /*14d0*/  @!P0 DMUL R10, R20, 8.98846567431157953865e+307 ;  /* 0x7fe00000140a8828 */ /* 0x000fe20000000000 */
[C---:B------:R-:W-:Y:S02]  /*14e0*/  ISETP.GE.U32.AND P1, PT, R33.reuse, R36, PT ;  /* 0x000000242100720c */ /* 0x040fe40003f26070 */
[----:B------:R-:W-:Y:S01]  /*14f0*/  @!P2 ISETP.GE.U32.AND P3, PT, R33, R22, PT ;  /* 0x000000162100a20c */ /* 0x000fe20003f66070 */
[----:B------:R-:W-:Y:S01]  /*1500*/  IMAD.MOV.U32 R22, RZ, RZ, R8 ;  /* 0x000000ffff167224 */ /* 0x000fe200078e0008 */
[C---:B------:R-:W-:Y:S01]  /*1510*/  SEL R23, R35.reuse, 0x63400000, !P1 ;  /* 0x6340000023177807 */ /* 0x040fe20004800000 */
[----:B------:R-:W0:Y:S01]  /*1520*/  MUFU.RCP64H R25, R11 ;  /* 0x0000000b00197308 */ /* 0x000e220000001800 */
[----:B------:R-:W-:Y:S02]  /*1530*/  @!P2 SEL R27, R35, 0x63400000, !P3 ;  /* 0x63400000231ba807 */ /* 0x000fe40005800000 */
[----:B------:R-:W-:-:S02]  /*1540*/  LOP3.LUT R23, R23, 0x800fffff, R9, 0xf8, !PT ;  /* 0x800fffff17177812 */ /* 0x000fc400078ef809 */
[----:B------:R-:W-:Y:S02]  /*1550*/  @!P2 LOP3.LUT R26, R27, 0x80000000, R9, 0xf8, !PT ;  /* 0x800000001b1aa812 */ /* 0x000fe400078ef809 */
[----:B------:R-:W-:Y:S02]  /*1560*/  @!P0 LOP3.LUT R36, R11, 0x7ff00000, RZ, 0xc0, !PT ;  /* 0x7ff000000b248812 */ /* 0x000fe400078ec0ff */
[----:B------:R-:W-:Y:S01]  /*1570*/  @!P2 LOP3.LUT R27, R26, 0x100000, RZ, 0xfc, !PT ;  /* 0x001000001a1ba812 */ /* 0x000fe200078efcff */
[----:B------:R-:W-:-:S06]  /*1580*/  @!P2 IMAD.MOV.U32 R26, RZ, RZ, RZ ;  /* 0x000000ffff1aa224 */ /* 0x000fcc00078e00ff */
[----:B------:R-:W-:Y:S02]  /*1590*/  @!P2 DFMA R22, R22, 2, -R26 ;  /* 0x400000001616a82b */ /* 0x000fe4000000081a */
[----:B0-----:R-:W-:-:S08]  /*15a0*/  DFMA R26, R24, -R10, 1 ;  /* 0x3ff00000181a742b */ /* 0x001fd0000000080a */
[----:B------:R-:W-:-:S08]  /*15b0*/  DFMA R26, R26, R26, R26 ;  /* 0x0000001a1a1a722b */ /* 0x000fd0000000001a */
[----:B------:R-:W-:-:S08]  /*15c0*/  DFMA R26, R24, R26, R24 ;  /* 0x0000001a181a722b */ /* 0x000fd00000000018 */
[----:B------:R-:W-:-:S08]  /*15d0*/  DFMA R24, R26, -R10, 1 ;  /* 0x3ff000001a18742b */ /* 0x000fd0000000080a */
[----:B------:R-:W-:-:S08]  /*15e0*/  DFMA R24, R26, R24, R26 ;  /* 0x000000181a18722b */ /* 0x000fd0000000001a */
[----:B------:R-:W-:-:S08]  /*15f0*/  DMUL R26, R24, R22 ;  /* 0x00000016181a7228 */ /* 0x000fd00000000000 */
[----:B------:R-:W-:-:S08]  /*1600*/  DFMA R28, R26, -R10, R22 ;  /* 0x8000000a1a1c722b */ /* 0x000fd00000000016 */
[----:B------:R-:W-:Y:S01]  /*1610*/  DFMA R28, R24, R28, R26 ;  /* 0x0000001c181c722b */ /* 0x000fe2000000001a */
[----:B------:R-:W-:Y:S01]  /*1620*/  IMAD.MOV.U32 R26, RZ, RZ, R33 ;  /* 0x000000ffff1a7224 */ /* 0x000fe200078e0021 */
[----:B------:R-:W-:-:S05]  /*1630*/  @!P2 LOP3.LUT R26, R23, 0x7ff00000, RZ, 0xc0, !PT ;  /* 0x7ff00000171aa812 */ /* 0x000fca00078ec0ff */
[----:B------:R-:W-:-:S05]  /*1640*/  VIADD R24, R26, 0xffffffff ;  /* 0xffffffff1a187836 */ /* 0x000fca0000000000 */
[----:B------:R-:W-:Y:S01]  /*1650*/  ISETP.GT.U32.AND P0, PT, R24, 0x7feffffe, PT ;  /* 0x7feffffe1800780c */ /* 0x000fe20003f04070 */
[----:B------:R-:W-:-:S05]  /*1660*/  VIADD R24, R36, 0xffffffff ;  /* 0xffffffff24187836 */ /* 0x000fca0000000000 */
[----:B------:R-:W-:-:S13]  /*1670*/  ISETP.GT.U32.OR P0, PT, R24, 0x7feffffe, P0 ;  /* 0x7feffffe1800780c */ /* 0x000fda0000704470 */
        /* <DEDUP_REMOVED lines=12> */
[----:B------:R-:W-:-:S06]  /*1740*/  DFMA R10, R28, -R10, R22 ;  /* 0x8000000a1c0a722b */ /* 0x000fcc0000000016 */
[----:B------:R-:W-:-:S04]  /*1750*/  MOV R10, RZ ;  /* 0x000000ff000a7202 */ /* 0x000fc80000000f00 */
[C---:B------:R-:W-:Y:S02]  /*1760*/  FSETP.NEU.AND P0, PT, R11.reuse, RZ, PT ;  /* 0x000000ff0b00720b */ /* 0x040fe40003f0d000 */
[----:B------:R-:W-:-:S04]  /*1770*/  LOP3.LUT R21, R11, 0x80000000, R21, 0x48, !PT ;  /* 0x800000000b157812 */ /* 0x000fc800078e4815 */
[----:B------:R-:W-:-:S07]  /*1780*/  LOP3.LUT R11, R21, R9, RZ, 0xfc, !PT ;  /* 0x00000009150b7212 */ /* 0x000fce00078efcff */
[----:B------:R-:W-:Y:S05]  /*1790*/  @!P0 BRA `(.L_x_44) ;  /* 0x00000000007c8947 */ /* 0x000fea0003800000 */
[----:B------:R-:W-:Y:S01]  /*17a0*/  IMAD.MOV R9, RZ, RZ, -R26 ;  /* 0x000000ffff097224 */ /* 0x000fe200078e0a1a */
[----:B------:R-:W-:Y:S01]  /*17b0*/  DMUL.RP R10, R28, R10 ;  /* 0x0000000a1c0a7228 */ /* 0x000fe20000008000 */
[----:B------:R-:W-:-:S06]  /*17c0*/  IMAD.MOV.U32 R8, RZ, RZ, RZ ;  /* 0x000000ffff087224 */ /* 0x000fcc00078e00ff */
[----:B------:R-:W-:-:S03]  /*17d0*/  DFMA R8, R24, -R8, R28 ;  /* 0x800000081808722b */ /* 0x000fc6000000001c */
[----:B------:R-:W-:-:S03]  /*17e0*/  LOP3.LUT R21, R11, R21, RZ, 0x3c, !PT ;  /* 0x000000150b157212 */ /* 0x000fc600078e3cff */
[----:B------:R-:W-:-:S04]  /*17f0*/  IADD3 R8, PT, PT, -R26, -0x43300000, RZ ;  /* 0xbcd000001a087810 */ /* 0x000fc80007ffe1ff */
[----:B------:R-:W-:-:S04]  /*1800*/  FSETP.NEU.AND P0, PT, |R9|, R8, PT ;  /* 0x000000080900720b */ /* 0x000fc80003f0d200 */
[----:B------:R-:W-:Y:S02]  /*1810*/  FSEL R24, R10, R24, !P0 ;  /* 0x000000180a187208 */ /* 0x000fe40004000000 */
[----:B------:R-:W-:Y:S01]  /*1820*/  FSEL R25, R21, R25, !P0 ;  /* 0x0000001915197208 */ /* 0x000fe20004000000 */
[----:B------:R-:W-:Y:S06]  /*1830*/  BRA `(.L_x_44) ;  /* 0x0000000000547947 */ /* 0x000fec0003800000 */
.L_x_43:
[----:B------:R-:W-:-:S14]  /*1840*/  DSETP.NAN.AND P0, PT, R8, R8, PT ;  /* 0x000000080800722a */ /* 0x000fdc0003f08000 */
[----:B------:R-:W-:Y:S05]  /*1850*/  @P0 BRA `(.L_x_45) ;  /* 0x0000000000440947 */ /* 0x000fea0003800000 */
[----:B------:R-:W-:-:S14]  /*1860*/  DSETP.NAN.AND P0, PT, R20, R20, PT ;  /* 0x000000141400722a */ /* 0x000fdc0003f08000 */
[----:B------:R-:W-:Y:S05]  /*1870*/  @P0 BRA `(.L_x_46) ;  /* 0x0000000000300947 */ /* 0x000fea0003800000 */
[----:B------:R-:W-:Y:S01]  /*1880*/  ISETP.NE.AND P0, PT, R26, R36, PT ;  /* 0x000000241a00720c */ /* 0x000fe20003f05270 */
[----:B------:R-:W-:Y:S02]  /*1890*/  IMAD.MOV.U32 R24, RZ, RZ, 0x0 ;  /* 0x00000000ff187424 */ /* 0x000fe400078e00ff */
[----:B------:R-:W-:-:S10]  /*18a0*/  IMAD.MOV.U32 R25, RZ, RZ, -0x80000 ;  /* 0xfff80000ff197424 */ /* 0x000fd400078e00ff */
        /* <DEDUP_REMOVED lines=9> */
.L_x_46:
[----:B------:R-:W-:Y:S01]  /*1940*/  LOP3.LUT R25, R21, 0x80000, RZ, 0xfc, !PT ;  /* 0x0008000015197812 */ /* 0x000fe200078efcff */
[----:B------:R-:W-:Y:S01]  /*1950*/  IMAD.MOV.U32 R24, RZ, RZ, R20 ;  /* 0x000000ffff187224 */ /* 0x000fe200078e0014 */
[----:B------:R-:W-:Y:S06]  /*1960*/  BRA `(.L_x_44) ;  /* 0x0000000000087947 */ /* 0x000fec0003800000 */
.L_x_45:
[----:B------:R-:W-:Y:S01]  /*1970*/  LOP3.LUT R25, R9, 0x80000, RZ, 0xfc, !PT ;  /* 0x0008000009197812 */ /* 0x000fe200078efcff */
[----:B------:R-:W-:-:S07]  /*1980*/  IMAD.MOV.U32 R24, RZ, RZ, R8 ;  /* 0x000000ffff187224 */ /* 0x000fce00078e0008 */
.L_x_44:
[----:B------:R-:W-:Y:S05]  /*1990*/  BSYNC.RECONVERGENT B2 ;  /* 0x0000000000027941 */ /* 0x000fea0003800200 */
.L_x_42:
[----:B------:R-:W-:Y:S02]  /*19a0*/  IMAD.MOV.U32 R35, RZ, RZ, 0x0 ;  /* 0x00000000ff237424 */ /* 0x000fe400078e00ff */
[----:B------:R-:W-:Y:S02]  /*19b0*/  IMAD.MOV.U32 R8, RZ, RZ, R24 ;  /* 0x000000ffff087224 */ /* 0x000fe400078e0018 */
[----:B------:R-:W-:Y:S01]  /*19c0*/  IMAD.MOV.U32 R9, RZ, RZ, R25 ;  /* 0x000000ffff097224 */ /* 0x000fe200078e0019 */
[----:B------:R-:W-:Y:S06]  /*19d0*/  RET.REL.NODEC R34 `(_Z9calc_tszdPdS_S_S_S_S_S_S_S_S_iiiiifbb) ;  /* 0xffffffe422887950 */ /* 0x000fec0003c3ffff */
.L_x_47:
        /* <DEDUP_REMOVED lines=10> */
.L_x_76:


//--------------------- .text._Z10calc_pwtadPdS_S_S_S_S_iiiii --------------------------
	.section	.text._Z10calc_pwtadPdS_S_S_S_S_iiiii,"ax",@progbits
	.align	128
        .global         _Z10calc_pwtadPdS_S_S_S_S_iiiii
        .type           _Z10calc_pwtadPdS_S_S_S_S_iiiii,@function
        .size           _Z10calc_pwtadPdS_S_S_S_S_iiiii,(.L_x_79 - _Z10calc_pwtadPdS_S_S_S_S_iiiii)
        .other          _Z10calc_pwtadPdS_S_S_S_S_iiiii,@"STO_CUDA_ENTRY STV_DEFAULT"
_Z10calc_pwtadPdS_S_S_S_S_iiiii:
.text._Z10calc_pwtadPdS_S_S_S_S_iiiii:
[----:B------:R-:W-:Y:S08]  /*0000*/  LDC R1, c[0x0][0x37c] ;  /* 0x0000df00ff017b82 */ /* 0x000ff00000000800 */
[----:B------:R-:W0:Y:S01]  /*0010*/  S2UR UR7, SR_CTAID.X ;  /* 0x00000000000779c3 */ /* 0x000e220000002500 */
[----:B------:R-:W0:Y:S01]  /*0020*/  LDCU.64 UR4, c[0x0][0x3a8] ;  /* 0x00007500ff0477ac */ /* 0x000e220008000a00 */
[----:B------:R-:W1:Y:S01]  /*0030*/  LDCU.64 UR26, c[0x0][0x358] ;  /* 0x00006b00ff1a77ac */ /* 0x000e620008000a00 */
[----:B------:R-:W2:Y:S01]  /*0040*/  LDCU UR16, c[0x0][0x3c0] ;  /* 0x00007800ff1077ac */ /* 0x000ea20008000800 */
[----:B0-----:R-:W-:-:S06]  /*0050*/  UIMAD.WIDE.U32 UR4, UR7, 0x8, UR4 ;  /* 0x00000008070478a5 */ /* 0x001fcc000f8e0004 */
[----:B------:R-:W-:Y:S01]  /*0060*/  MOV R2, UR4 ;  /* 0x0000000400027c02 */ /* 0x000fe20008000f00 */
[----:B------:R-:W-:-:S06]  /*0070*/  IMAD.U32 R3, RZ, RZ, UR5 ;  /* 0x00000005ff037e24 */ /* 0x000fcc000f8e00ff */
[----:B-1----:R-:W3:Y:S01]  /*0080*/  LDG.E.64 R2, desc[UR26][R2.64] ;  /* 0x0000001a02027981 */ /* 0x002ee2000c1e1b00 */
[----:B------:R-:W0:Y:S01]  /*0090*/  S2UR UR6, SR_CgaCtaId ;  /* 0x00000000000679c3 */ /* 0x000e220000008800 */
[----:B--2---:R-:W-:Y:S01]  /*00a0*/  UISETP.GE.AND UP0, UPT, UR16, 0x1, UPT ;  /* 0x000000011000788c */ /* 0x004fe2000bf06270 */
[----:B------:R-:W-:-:S05]  /*00b0*/  UMOV UR4, 0x400 ;  /* 0x0000040000047882 */ /* 0x000fca0000000000 */
[----:B------:R-:W-:Y:S01]  /*00c0*/  PLOP3.LUT P0, PT, PT, PT, UP0, 0x80, 0x8 ;  /* 0x000000000008781c */ /* 0x000fe20003f0f008 */
[----:B0-----:R-:W-:-:S09]  /*00d0*/  ULEA UR5, UR6, UR4, 0x18 ;  /* 0x0000000406057291 */ /* 0x001fd2000f8ec0ff */
[----:B---3--:R0:W-:Y:S03]  /*00e0*/  STS.64 [UR5], R2 ;  /* 0x00000002ff007988 */ /* 0x0081e60008000a05 */
[----:B------:R-:W-:Y:S05]  /*00f0*/  @!P0 EXIT ;  /* 0x000000000000894d */ /* 0x000fea0003800000 */
[----:B------:R-:W1:Y:S01]  /*0100*/  S2R R17, SR_TID.X ;  /* 0x0000000000117919 */ /* 0x000e620000002100 */
[----:B------:R-:W2:Y:S01]  /*0110*/  LDCU.64 UR8, c[0x0][0x3b8] ;  /* 0x00007700ff0877ac */ /* 0x000ea20008000a00 */
[----:B------:R-:W3:Y:S01]  /*0120*/  LDCU UR14, c[0x0][0x3b4] ;  /* 0x00007680ff0e77ac */ /* 0x000ee20008000800 */
[----:B------:R-:W-:Y:S02]  /*0130*/  UIADD3 UR5, UPT, UPT, UR4, 0x8, URZ ;  /* 0x0000000804057890 */ /* 0x000fe4000fffe0ff */
[----:B------:R-:W-:Y:S02]  /*0140*/  UIADD3 UR4, UPT, UPT, UR4, 0x420, URZ ;  /* 0x0000042004047890 */ /* 0x000fe4000fffe0ff */
[----:B------:R-:W-:Y:S02]  /*0150*/  ULEA UR5, UR6, UR5, 0x18 ;  /* 0x0000000506057291 */ /* 0x000fe4000f8ec0ff */
[----:B------:R-:W-:Y:S02]  /*0160*/  ULEA UR4, UR6, UR4, 0x18 ;  /* 0x0000000406047291 */ /* 0x000fe4000f8ec0ff */
[----:B--2---:R-:W-:-:S02]  /*0170*/  UIADD3 UR15, UPT, UPT, UR16, -0x1, UR8 ;  /* 0xffffffff100f7890 */ /* 0x004fc4000fffe008 */
[----:B------:R-:W-:Y:S02]  /*0180*/  UIMAD UR16, UR16, UR9, URZ ;  /* 0x00000009101072a4 */ /* 0x000fe4000f8e02ff */
[----:B---3--:R-:W-:Y:S02]  /*0190*/  UIMAD UR32, UR7, UR14, URZ ;  /* 0x0000000e072072a4 */ /* 0x008fe4000f8e02ff */
[----:B------:R-:W-:Y:S02]  /*01a0*/  USHF.L.U32 UR29, UR9, 0x2, URZ ;  /* 0x00000002091d7899 */ /* 0x000fe400080006ff */
[----:B------:R-:W-:Y:S02]  /*01b0*/  ULOP3.LUT UR14, UR14, 0x3, URZ, 0xc0, !UPT ;  /* 0x000000030e0e7892 */ /* 0x000fe4000f8ec0ff */
[----:B------:R-:W-:Y:S02]  /*01c0*/  UIMAD UR15, UR15, UR7, URZ ;  /* 0x000000070f0f72a4 */ /* 0x000fe4000f8e02ff */
[----:B------:R-:W-:Y:S01]  /*01d0*/  USHF.L.U32 UR16, UR16, 0x2, URZ ;  /* 0x0000000210107899 */ /* 0x000fe200080006ff */
[----:B-1----:R-:W-:-:S02]  /*01e0*/  LEA R18, R17, UR5, 0x3 ;  /* 0x0000000511127c11 */ /* 0x002fc4000f8e18ff */
[----:B------:R-:W-:Y:S01]  /*01f0*/  LEA R17, R17, UR4, 0x3 ;  /* 0x0000000411117c11 */ /* 0x000fe2000f8e18ff */
[----:B------:R-:W-:-:S08]  /*0200*/  UMOV UR4, URZ ;  /* 0x000000ff00047c82 */ /* 0x000fd00008000000 */
.L_x_73:
[----:B------:R-:W1:Y:S02]  /*0210*/  LDCU UR5, c[0x0][0x3bc] ;  /* 0x00007780ff0577ac */ /* 0x000e640008000800 */
[----:B-1----:R-:W-:-:S09]  /*0220*/  UISETP.GE.AND UP0, UPT, UR5, 0x1, UPT ;  /* 0x000000010500788c */ /* 0x002fd2000bf06270 */
[----:B------:R-:W-:Y:S05]  /*0230*/  BRA.U !UP0, `(.L_x_48) ;  /* 0x0000001908107547 */ /* 0x000fea000b800000 */
[----:B------:R-:W-:-:S05]  /*0240*/  UMOV UR5, URZ ;  /* 0x000000ff00057c82 */ /* 0x000fca0008000000 */
.L_x_72:
[----:B------:R-:W0:Y:S02]  /*0250*/  LDC R0, c[0x0][0x3b8] ;  /* 0x0000ee00ff007b82 */ /* 0x000e240000000800 */
[----:B0-----:R-:W-:-:S05]  /*0260*/  I2FP.F32.S32 R2, R0 ;  /* 0x0000000000027245 */ /* 0x001fca0000201400 */
[----:B------:R-:W-:-:S06]  /*0270*/  FMUL R2, R2, 0.0078125 ;  /* 0x3c00000002027820 */ /* 0x000fcc0000400000 */
[----:B------:R-:W0:Y:S02]  /*0280*/  F2I.CEIL.NTZ R2, R2 ;  /* 0x0000000200027305 */ /* 0x000e24000020b100 */
[----:B0-----:R-:W-:-:S13]  /*0290*/  ISETP.GE.AND P0, PT, R2, 0x1, PT ;  /* 0x000000010200780c */ /* 0x001fda0003f06270 */
[----:B------:R-:W-:Y:S05]  /*02a0*/  @!P0 BRA `(.L_x_49) ;  /* 0x0000001400e48947 */ /* 0x000fea0003800000 */
[----:B------:R-:W0:Y:S01]  /*02b0*/  LDCU UR7, c[0x0][0x3c0] ;  /* 0x00007800ff0777ac */ /* 0x000e220008000800 */
[----:B------:R-:W1:Y:S01]  /*02c0*/  LDCU UR18, c[0x0][0x3bc] ;  /* 0x00007780ff1277ac */ /* 0x000e620008000800 */
[----:B------:R-:W2:Y:S01]  /*02d0*/  LDCU.64 UR12, c[0x0][0x3a0] ;  /* 0x00007400ff0c77ac */ /* 0x000ea20008000a00 */
[----:B0-----:R-:W-:Y:S02]  /*02e0*/  UIMAD UR6, UR5, UR7, UR4 ;  /* 0x00000007050672a4 */ /* 0x001fe4000f8e0204 */
[----:B-1----:R-:W-:Y:S02]  /*02f0*/  ULEA UR17, UR18, UR5, 0x1 ;  /* 0x0000000512117291 */ /* 0x002fe4000f8e08ff */
[----:B------:R-:W-:Y:S02]  /*0300*/  UIMAD UR18, UR18, 0x3, UR5 ;  /* 0x00000003121278a4 */ /* 0x000fe4000f8e0205 */
[----:B--2---:R-:W-:Y:S02]  /*0310*/  UIMAD.WIDE.U32 UR12, UR6, 0x8, UR12 ;  /* 0x00000008060c78a5 */ /* 0x004fe4000f8e000c */
[----:B------:R-:W-:-:S02]  /*0320*/  UIMAD UR17, UR17, UR7, UR4 ;  /* 0x00000007111172a4 */ /* 0x000fc4000f8e0204 */
[----:B------:R-:W-:Y:S01]  /*0330*/  UIMAD UR18, UR18, UR7, UR4 ;  /* 0x00000007121272a4 */ /* 0x000fe2000f8e0204 */
[----:B------:R-:W-:-:S11]  /*0340*/  UMOV UR6, URZ ;  /* 0x000000ff00067c82 */ /* 0x000fd60008000000 */
.L_x_71:
[----:B------:R-:W0:Y:S01]  /*0350*/  LDCU UR7, c[0x0][0x3b4] ;  /* 0x00007680ff0777ac */ /* 0x000e220008000800 */
[----:B------:R1:W-:Y:S01]  /*0360*/  STS.64 [R18], RZ ;  /* 0x000000ff12007388 */ /* 0x0003e20000000a00 */
[----:B0-----:R-:W-:Y:S01]  /*0370*/  UISETP.GE.AND UP0, UPT, UR7, 0x1, UPT ;  /* 0x000000010700788c */ /* 0x001fe2000bf06270 */
[----:B------:R-:W-:Y:S08]  /*0380*/  BAR.SYNC.DEFER_BLOCKING 0x0 ;  /* 0x0000000000007b1d */ /* 0x000ff00000010000 */
[----:B-1----:R-:W-:Y:S05]  /*0390*/  BRA.U !UP0, `(.L_x_50) ;  /* 0x0000001508387547 */ /* 0x002fea000b800000 */
[----:B------:R-:W0:Y:S01]  /*03a0*/  S2R R3, SR_TID.X ;  /* 0x0000000000037919 */ /* 0x000e220000002100 */
[----:B------:R-:W-:-:S03]  /*03b0*/  UISETP.GE.U32.AND UP0, UPT, UR7, 0x4, UPT ;  /* 0x000000040700788c */ /* 0x000fc6000bf06070 */
[----:B------:R-:W-:-:S06]  /*03c0*/  UMOV UR7, URZ ;  /* 0x000000ff00077c82 */ /* 0x000fcc0008000000 */
[----:B------:R-:W-:Y:S05]  /*03d0*/  BRA.U !UP0, `(.L_x_51) ;  /* 0x0000000908dc7547 */ /* 0x000fea000b800000 */
[----:B------:R-:W1:Y:S01]  /*03e0*/  LDCU UR10, c[0x0][0x3bc] ;  /* 0x00007780ff0a77ac */ /* 0x000e620008000800 */
[----:B------:R-:W2:Y:S01]  /*03f0*/  S2UR UR11, SR_CgaCtaId ;  /* 0x00000000000b79c3 */ /* 0x000ea20000008800 */
[C---:B------:R-:W-:Y:S01]  /*0400*/  IMAD R2, R0.reuse, UR32, R0 ;  /* 0x0000002000027c24 */ /* 0x040fe2000f8e0200 */
[----:B------:R-:W-:Y:S01]  /*0410*/  MOV R4, UR6 ;  /* 0x0000000600047c02 */ /* 0x000fe20008000f00 */
[----:B------:R-:W3:Y:S01]  /*0420*/  LDCU UR21, c[0x0][0x3c0] ;  /* 0x00007800ff1577ac */ /* 0x000ee20008000800 */
[--C-:B0-----:R-:W-:Y:S01]  /*0430*/  IMAD R6, R0, UR32, R3.reuse ;  /* 0x0000002000067c24 */ /* 0x101fe2000f8e0203 */
[----:B------:R-:W-:Y:S01]  /*0440*/  MOV R7, UR6 ;  /* 0x0000000600077c02 */ /* 0x000fe20008000f00 */
[----:B------:R-:W-:Y:S01]  /*0450*/  IMAD.U32 R8, RZ, RZ, UR6 ;  /* 0x00000006ff087e24 */ /* 0x000fe2000f8e00ff */
[----:B------:R-:W0:Y:S01]  /*0460*/  LDCU.64 UR30, c[0x0][0x3b8] ;  /* 0x00007700ff1e77ac */ /* 0x000e220008000a00 */
[----:B------:R-:W4:Y:S01]  /*0470*/  LDC.64 R20, c[0x0][0x3a0] ;  /* 0x0000e800ff147b82 */ /* 0x000f220000000a00 */
[----:B------:R-:W-:Y:S01]  /*0480*/  IADD3 R2, PT, PT, R2, R3, RZ ;  /* 0x0000000302027210 */ /* 0x000fe20007ffe0ff */
[----:B------:R-:W-:Y:S01]  /*0490*/  IMAD R4, R4, 0x80, R3 ;  /* 0x0000008004047824 */ /* 0x000fe200078e0203 */
[----:B------:R-:W5:Y:S01]  /*04a0*/  LDCU UR19, c[0x0][0x3b4] ;  /* 0x00007680ff1377ac */ /* 0x000f620008000800 */
[----:B------:R-:W-:Y:S01]  /*04b0*/  IMAD.U32 R13, RZ, RZ, UR6 ;  /* 0x00000006ff0d7e24 */ /* 0x000fe2000f8e00ff */
[----:B------:R-:W-:Y:S01]  /*04c0*/  LEA R6, R7, R6, 0x7 ;  /* 0x0000000607067211 */ /* 0x000fe200078e38ff */
[----:B------:R-:W-:Y:S01]  /*04d0*/  IMAD.U32 R5, RZ, RZ, UR6 ;  /* 0x00000006ff057e24 */ /* 0x000fe2000f8e00ff */
[----:B------:R-:W-:Y:S01]  /*04e0*/  UIADD3 UR7, UPT, UPT, UR32, 0x2, URZ ;  /* 0x0000000220077890 */ /* 0x000fe2000fffe0ff */
[----:B------:R-:W4:Y:S01]  /*04f0*/  LDC.64 R22, c[0x0][0x390] ;  /* 0x0000e400ff167b82 */ /* 0x000f220000000a00 */
[----:B------:R-:W-:Y:S01]  /*0500*/  UIADD3 UR20, UPT, UPT, UR32, 0x3, URZ ;  /* 0x0000000320147890 */ /* 0x000fe2000fffe0ff */
[----:B------:R-:W-:Y:S01]  /*0510*/  LEA R13, R13, R2, 0x7 ;  /* 0x000000020d0d7211 */ /* 0x000fe200078e38ff */
[----:B------:R-:W2:Y:S01]  /*0520*/  LDCU.64 UR8, c[0x0][0x398] ;  /* 0x00007300ff0877ac */ /* 0x000ea20008000a00 */
[----:B------:R-:W-:-:S02]  /*0530*/  IMAD.U32 R2, RZ, RZ, UR18 ;  /* 0x00000012ff027e24 */ /* 0x000fc4000f8e00ff */
[C-C-:B------:R-:W-:Y:S01]  /*0540*/  IMAD R12, R0.reuse, UR7, R3.reuse ;  /* 0x00000007000c7c24 */ /* 0x140fe2000f8e0203 */
[----:B------:R-:W-:Y:S01]  /*0550*/  UIADD3 UR24, UPT, UPT, UR32, 0x3, URZ ;  /* 0x0000000320187890 */ /* 0x000fe2000fffe0ff */
[----:B------:R-:W-:Y:S01]  /*0560*/  IMAD R3, R0, UR20, R3 ;  /* 0x0000001400037c24 */ /* 0x000fe2000f8e0203 */
[----:B-1----:R-:W-:Y:S01]  /*0570*/  UIADD3 UR20, UPT, UPT, UR5, UR10, URZ ;  /* 0x0000000a05147290 */ /* 0x002fe2000fffe0ff */
[----:B------:R-:W-:Y:S01]  /*0580*/  IMAD R12, R5, 0x80, R12 ;  /* 0x00000080050c7824 */ /* 0x000fe200078e020c */
[----:B0-----:R-:W-:Y:S01]  /*0590*/  UIMAD UR23, UR31, 0x3, UR5 ;  /* 0x000000031f1778a4 */ /* 0x001fe2000f8e0205 */
[----:B------:R-:W-:Y:S01]  /*05a0*/  ISETP.GE.U32.AND P0, PT, R4, UR30, PT ;  /* 0x0000001e04007c0c */ /* 0x000fe2000bf06070 */
[----:B---3--:R-:W-:Y:S01]  /*05b0*/  UIMAD UR21, UR20, UR21, UR4 ;  /* 0x00000015141572a4 */ /* 0x008fe2000f8e0204 */
[----:B------:R-:W-:Y:S01]  /*05c0*/  LEA R7, R8, R3, 0x7 ;  /* 0x0000000308077211 */ /* 0x000fe200078e38ff */
[----:B------:R-:W-:Y:S01]  /*05d0*/  ULEA UR10, UR31, UR5, 0x1 ;  /* 0x000000051f0a7291 */ /* 0x000fe2000f8e08ff */
[----:B------:R-:W-:Y:S01]  /*05e0*/  MOV R3, UR17 ;  /* 0x0000001100037c02 */ /* 0x000fe20008000f00 */
[----:B-----5:R-:W-:Y:S01]  /*05f0*/  ULOP3.LUT UR22, UR19, 0x7ffffffc, URZ, 0xc0, !UPT ;  /* 0x7ffffffc13167892 */ /* 0x020fe2000f8ec0ff */
[----:B------:R-:W-:Y:S01]  /*0600*/  IMAD.U32 R15, RZ, RZ, UR24 ;  /* 0x00000018ff0f7e24 */ /* 0x000fe2000f8e00ff */
[----:B------:R-:W-:Y:S01]  /*0610*/  UMOV UR7, 0x400 ;  /* 0x0000040000077882 */ /* 0x000fe20000000000 */
[----:B------:R-:W-:Y:S01]  /*0620*/  MOV R16, UR23 ;  /* 0x0000001700107c02 */ /* 0x000fe20008000f00 */
[----:B------:R-:W-:Y:S01]  /*0630*/  IMAD.U32 R5, RZ, RZ, UR21 ;  /* 0x00000015ff057e24 */ /* 0x000fe2000f8e00ff */
[----:B------:R-:W-:Y:S01]  /*0640*/  MOV R4, UR20 ;  /* 0x0000001400047c02 */ /* 0x000fe20008000f00 */
[----:B--2---:R-:W-:Y:S01]  /*0650*/  ULEA UR19, UR11, UR7, 0x18 ;  /* 0x000000070b137291 */ /* 0x004fe2000f8ec0ff */
[----:B------:R-:W-:Y:S01]  /*0660*/  IMAD.U32 R14, RZ, RZ, UR10 ;  /* 0x0000000aff0e7e24 */ /* 0x000fe2000f8e00ff */
[----:B------:R-:W-:-:S02]  /*0670*/  UIMAD.WIDE.U32 UR8, UR5, 0x8, UR8 ;  /* 0x00000008050878a5 */ /* 0x000fc4000f8e0008 */
[----:B------:R-:W-:Y:S01]  /*0680*/  UIADD3 UR7, UPT, UPT, -UR22, URZ, URZ ;  /* 0x000000ff16077290 */ /* 0x000fe2000fffe1ff */
[----:B------:R-:W-:Y:S01]  /*0690*/  UMOV UR10, UR12 ;  /* 0x0000000c000a7c82 */ /* 0x000fe20008000000 */
[----:B------:R-:W-:-:S10]  /*06a0*/  UMOV UR11, UR13 ;  /* 0x0000000d000b7c82 */ /* 0x000fd40008000000 */
.L_x_56:
[----:B------:R-:W-:Y:S01]  /*06b0*/  IADD3 R27, PT, PT, R15, -0x3, RZ ;  /* 0xfffffffd0f1b7810 */ /* 0x000fe20007ffe0ff */
[----:B------:R-:W-:Y:S01]  /*06c0*/  IMAD.U32 R9, RZ, RZ, UR9 ;  /* 0x00000009ff097e24 */ /* 0x000fe2000f8e00ff */
[----:B------:R-:W-:Y:S01]  /*06d0*/  MOV R8, UR8 ;  /* 0x0000000800087c02 */ /* 0x000fe20008000f00 */
[----:B------:R-:W0:Y:S01]  /*06e0*/  @!P0 LDC.64 R24, c[0x0][0x388] ;  /* 0x0000e200ff188b82 */ /* 0x000e220000000a00 */
[----:B------:R-:W-:Y:S01]  /*06f0*/  MOV R10, UR10 ;  /* 0x0000000a000a7c02 */ /* 0x000fe20008000f00 */
[----:B----4-:R-:W-:Y:S01]  /*0700*/  IMAD.WIDE.U32 R26, R27, 0x8, R22 ;  /* 0x000000081b1a7825 */ /* 0x010fe200078e0016 */
[----:B------:R-:W-:Y:S02]  /*0710*/  MOV R11, UR11 ;  /* 0x0000000b000b7c02 */ /* 0x000fe40008000f00 */
[----:B------:R-:W2:Y:S04]  /*0720*/  LDG.E.64 R8, desc[UR26][R8.64] ;  /* 0x0000001a08087981 */ /* 0x000ea8000c1e1b00 */
[----:B------:R-:W2:Y:S04]  /*0730*/  LDG.E.64 R10, desc[UR26][R10.64] ;  /* 0x0000001a0a0a7981 */ /* 0x000ea8000c1e1b00 */
[----:B------:R-:W3:Y:S01]  /*0740*/  LDG.E.64 R26, desc[UR26][R26.64] ;  /* 0x0000001a1a1a7981 */ /* 0x000ee2000c1e1b00 */
[----:B0-----:R-:W-:-:S03]  /*0750*/  @!P0 IMAD.WIDE R28, R6, 0x8, R24 ;  /* 0x00000008061c8825 */ /* 0x001fc600078e0218 */
[----:B--2---:R-:W-:Y:S04]  /*0760*/  STS.128 [UR19+0x410], R8 ;  /* 0x00041008ff007988 */ /* 0x004fe80008000c13 */
[----:B------:R-:W-:Y:S04]  /*0770*/  STS.64 [R17], RZ ;  /* 0x000000ff11007388 */ /* 0x000fe80000000a00 */
[----:B---3--:R-:W-:Y:S01]  /*0780*/  STS.64 [UR19+0x408], R26 ;  /* 0x0004081aff007988 */ /* 0x008fe20008000a13 */
[----:B------:R-:W-:Y:S06]  /*0790*/  BAR.SYNC.DEFER_BLOCKING 0x0 ;  /* 0x0000000000007b1d */ /* 0x000fec0000010000 */
[----:B------:R-:W2:Y:S02]  /*07a0*/  @!P0 LDG.E.64 R28, desc[UR26][R28.64] ;  /* 0x0000001a1c1c8981 */ /* 0x000ea4000c1e1b00 */
[----:B------:R-:W0:Y:S01]  /*07b0*/  S2UR UR20, SR_CgaCtaId ;  /* 0x00000000001479c3 */ /* 0x000e220000008800 */
[----:B------:R-:W-:-:S02]  /*07c0*/  UMOV UR19, 0x400 ;  /* 0x0000040000137882 */ /* 0x000fc40000000000 */
[----:B0-----:R-:W-:Y:S01]  /*07d0*/  ULEA UR19, UR20, UR19, 0x18 ;  /* 0x0000001314137291 */ /* 0x001fe2000f8ec0ff */
[----:B--2---:R-:W-:Y:S04]  /*07e0*/  @!P0 STS.64 [R17], R28 ;  /* 0x0000001c11008388 */ /* 0x004fe80000000a00 */
[----:B------:R-:W-:Y:S06]  /*07f0*/  BAR.SYNC.DEFER_BLOCKING 0x0 ;  /* 0x0000000000007b1d */ /* 0x000fec0000010000 */
[----:B------:R-:W-:Y:S04]  /*0800*/  @!P0 LDS.64 R10, [UR19] ;  /* 0x00000013ff0a8984 */ /* 0x000fe80008000a00 */
[----:B------:R-:W0:Y:S04]  /*0810*/  @!P0 LDS.64 R8, [UR19+0x408] ;  /* 0x00040813ff088984 */ /* 0x000e280008000a00 */
[----:B------:R-:W1:Y:S01]  /*0820*/  @!P0 LDS.64 R24, [R17] ;  /* 0x0000000011188984 */ /* 0x000e620000000a00 */
[----:B0-----:R-:W-:-:S03]  /*0830*/  @!P0 DMUL R26, R10, R8 ;  /* 0x000000080a1a8228 */ /* 0x001fc60000000000 */
[----:B------:R-:W0:Y:S05]  /*0840*/  @!P0 LDS.128 R8, [UR19+0x410] ;  /* 0x00041013ff088984 */ /* 0x000e2a0008000c00 */
[----:B-1----:R-:W-:Y:S02]  /*0850*/  @!P0 DMUL R24, R26, R24 ;  /* 0x000000181a188228 */ /* 0x002fe40000000000 */
[----:B------:R-:W1:Y:S06]  /*0860*/  @!P0 LDS.64 R26, [R18] ;  /* 0x00000000121a8984 */ /* 0x000e6c0000000a00 */
[----:B0-----:R-:W-:-:S02]  /*0870*/  @!P0 DMUL R8, R24, R8 ;  /* 0x0000000818088228 */ /* 0x001fc40000000000 */
[----:B------:R-:W0:Y:S06]  /*0880*/  LDC.64 R24, c[0x0][0x398] ;  /* 0x0000e600ff187b82 */ /* 0x000e2c0000000a00 */
[----:B-1----:R-:W-:Y:S01]  /*0890*/  @!P0 DFMA R26, R8, R10, R26 ;  /* 0x0000000a081a822b */ /* 0x002fe2000000001a */
[----:B------:R-:W-:Y:S02]  /*08a0*/  VIADD R29, R15, 0xfffffffe ;  /* 0xfffffffe0f1d7836 */ /* 0x000fe40000000000 */
[----:B------:R-:W-:-:S04]  /*08b0*/  IMAD.WIDE.U32 R10, R5, 0x8, R20 ;  /* 0x00000008050a7825 */ /* 0x000fc800078e0014 */
[----:B------:R1:W-:Y:S01]  /*08c0*/  @!P0 STS.64 [R18], R26 ;  /* 0x0000001a12008388 */ /* 0x0003e20000000a00 */
[----:B------:R-:W-:Y:S01]  /*08d0*/  BAR.SYNC.DEFER_BLOCKING 0x0 ;  /* 0x0000000000007b1d */ /* 0x000fe20000010000 */
[----:B------:R-:W-:-:S04]  /*08e0*/  IMAD.WIDE.U32 R28, R29, 0x8, R22 ;  /* 0x000000081d1c7825 */ /* 0x000fc800078e0016 */
[----:B0-----:R-:W-:-:S03]  /*08f0*/  IMAD.WIDE.U32 R8, R4, 0x8, R24 ;  /* 0x0000000804087825 */ /* 0x001fc600078e0018 */
[----:B-1----:R-:W0:Y:S01]  /*0900*/  @!P0 LDC.64 R26, c[0x0][0x388] ;  /* 0x0000e200ff1a8b82 */ /* 0x002e220000000a00 */
[----:B------:R-:W2:Y:S04]  /*0910*/  LDG.E.64 R10, desc[UR26][R10.64] ;  /* 0x0000001a0a0a7981 */ /* 0x000ea8000c1e1b00 */
[----:B------:R-:W2:Y:S04]  /*0920*/  LDG.E.64 R8, desc[UR26][R8.64] ;  /* 0x0000001a08087981 */ /* 0x000ea8000c1e1b00 */
[----:B------:R-:W3:Y:S04]  /*0930*/  LDG.E.64 R28, desc[UR26][R28.64] ;  /* 0x0000001a1c1c7981 */ /* 0x000ee8000c1e1b00 */
[----:B--2---:R0:W-:Y:S04]  /*0940*/  STS.128 [UR19+0x410], R8 ;  /* 0x00041008ff007988 */ /* 0x0041e80008000c13 */
[----:B------:R-:W-:Y:S04]  /*0950*/  STS.64 [R17], RZ ;  /* 0x000000ff11007388 */ /* 0x000fe80000000a00 */
[----:B---3--:R-:W-:Y:S01]  /*0960*/  STS.64 [UR19+0x408], R28 ;  /* 0x0004081cff007988 */ /* 0x008fe20008000a13 */
[----:B------:R-:W-:Y:S01]  /*0970*/  BAR.SYNC.DEFER_BLOCKING 0x0 ;  /* 0x0000000000007b1d */ /* 0x000fe20000010000 */
[----:B0-----:R-:W-:-:S06]  /*0980*/  @!P0 IMAD.WIDE R10, R13, 0x8, R26 ;  /* 0x000000080d0a8825 */ /* 0x001fcc00078e021a */
[----:B------:R-:W2:Y:S04]  /*0990*/  @!P0 LDG.E.64 R10, desc[UR26][R10.64] ;  /* 0x0000001a0a0a8981 */ /* 0x000ea8000c1e1b00 */
[----:B--2---:R-:W-:Y:S01]  /*09a0*/  @!P0 STS.64 [R17], R10 ;  /* 0x0000000a11008388 */ /* 0x004fe20000000a00 */
[----:B------:R-:W-:Y:S06]  /*09b0*/  BAR.SYNC.DEFER_BLOCKING 0x0 ;  /* 0x0000000000007b1d */ /* 0x000fec0000010000 */
[----:B------:R-:W-:Y:S04]  /*09c0*/  @!P0 LDS.64 R8, [UR19] ;  /* 0x00000013ff088984 */ /* 0x000fe80008000a00 */
[----:B------:R-:W0:Y:S04]  /*09d0*/  @!P0 LDS.64 R28, [UR19+0x408] ;  /* 0x00040813ff1c8984 */ /* 0x000e280008000a00 */
[----:B------:R-:W1:Y:S01]  /*09e0*/  @!P0 LDS.64 R26, [R17] ;  /* 0x00000000111a8984 */ /* 0x000e620000000a00 */
[----:B0-----:R-:W-:-:S08]  /*09f0*/  @!P0 DMUL R8, R8, R28 ;  /* 0x0000001c08088228 */ /* 0x001fd00000000000 */
[----:B-1----:R-:W-:Y:S02]  /*0a00*/  @!P0 DMUL R26, R8, R26 ;  /* 0x0000001a081a8228 */ /* 0x002fe40000000000 */
[----:B------:R-:W0:Y:S06]  /*0a10*/  @!P0 LDS.128 R8, [UR19+0x410] ;  /* 0x00041013ff088984 */ /* 0x000e2c0008000c00 */
[----:B0-----:R-:W-:Y:S01]  /*0a20*/  @!P0 DMUL R26, R26, R8 ;  /* 0x000000081a1a8228 */ /* 0x001fe20000000000 */
[----:B------:R-:W0:Y:S01]  /*0a30*/  @!P0 LDS.64 R8, [R18] ;  /* 0x0000000012088984 */ /* 0x000e220000000a00 */
[----:B------:R-:W-:-:S05]  /*0a40*/  IADD3 R29, PT, PT, R15, -0x1, RZ ;  /* 0xffffffff0f1d7810 */ /* 0x000fca0007ffe0ff */
[----:B------:R-:W-:Y:S01]  /*0a50*/  IMAD.WIDE.U32 R28, R29, 0x8, R22 ;  /* 0x000000081d1c7825 */ /* 0x000fe200078e0016 */
[----:B0-----:R-:W-:-:S03]  /*0a60*/  @!P0 DFMA R26, R26, R10, R8 ;  /* 0x0000000a1a1a822b */ /* 0x001fc60000000008 */
[----:B------:R-:W-:-:S04]  /*0a70*/  IMAD.WIDE.U32 R8, R14, 0x8, R24 ;  /* 0x000000080e087825 */ /* 0x000fc800078e0018 */
[----:B------:R-:W-:Y:S01]  /*0a80*/  IMAD.WIDE.U32 R10, R3, 0x8, R20 ;  /* 0x00000008030a7825 */ /* 0x000fe200078e0014 */
[----:B------:R0:W-:Y:S01]  /*0a90*/  @!P0 STS.64 [R18], R26 ;  /* 0x0000001a12008388 */ /* 0x0001e20000000a00 */
[----:B------:R-:W-:Y:S08]  /*0aa0*/  BAR.SYNC.DEFER_BLOCKING 0x0 ;  /* 0x0000000000007b1d */ /* 0x000ff00000010000 */
[----:B0-----:R-:W0:Y:S01]  /*0ab0*/  @!P0 LDC.64 R26, c[0x0][0x388] ;  /* 0x0000e200ff1a8b82 */ /* 0x001e220000000a00 */
[----:B------:R-:W2:Y:S04]  /*0ac0*/  LDG.E.64 R8, desc[UR26][R8.64] ;  /* 0x0000001a08087981 */ /* 0x000ea8000c1e1b00 */
[----:B------:R-:W2:Y:S04]  /*0ad0*/  LDG.E.64 R10, desc[UR26][R10.64] ;  /* 0x0000001a0a0a7981 */ /* 0x000ea8000c1e1b00 */
[----:B------:R-:W3:Y:S04]  /*0ae0*/  LDG.E.64 R28, desc[UR26][R28.64] ;  /* 0x0000001a1c1c7981 */ /* 0x000ee8000c1e1b00 */
[----:B--2---:R0:W-:Y:S04]  /*0af0*/  STS.128 [UR19+0x410], R8 ;  /* 0x00041008ff007988 */ /* 0x0041e80008000c13 */
[----:B------:R-:W-:Y:S04]  /*0b00*/  STS.64 [R17], RZ ;  /* 0x000000ff11007388 */ /* 0x000fe80000000a00 */
[----:B---3--:R1:W-:Y:S01]  /*0b10*/  STS.64 [UR19+0x408], R28 ;  /* 0x0004081cff007988 */ /* 0x0083e20008000a13 */
[----:B0-----:R-:W-:Y:S01]  /*0b20*/  @!P0 IMAD.WIDE R10, R12, 0x8, R26 ;  /* 0x000000080c0a8825 */ /* 0x001fe200078e021a */
[----:B------:R-:W-:Y:S06]  /*0b30*/  BAR.SYNC.DEFER_BLOCKING 0x0 ;  /* 0x0000000000007b1d */ /* 0x000fec0000010000 */
[----:B-1----:R-:W2:Y:S04]  /*0b40*/  @!P0 LDG.E.64 R28, desc[UR26][R10.64] ;  /* 0x0000001a0a1c8981 */ /* 0x002ea8000c1e1b00 */
        /* <DEDUP_REMOVED lines=8> */
[----:B0-----:R-:W-:Y:S02]  /*0bd0*/  @!P0 DMUL R8, R26, R8 ;  /* 0x000000081a088228 */ /* 0x001fe40000000000 */
[----:B------:R-:W0:Y:S06]  /*0be0*/  @!P0 LDS.64 R26, [R18] ;  /* 0x00000000121a8984 */ /* 0x000e2c0000000a00 */
[----:B0-----:R-:W-:Y:S01]  /*0bf0*/  @!P0 DFMA R26, R8, R10, R26 ;  /* 0x0000000a081a822b */ /* 0x001fe2000000001a */
[----:B------:R-:W-:-:S04]  /*0c00*/  IMAD.WIDE.U32 R8, R16, 0x8, R24 ;  /* 0x0000000810087825 */ /* 0x000fc800078e0018 */
[----:B------:R-:W-:Y:S02]  /*0c10*/  IMAD.WIDE.U32 R10, R2, 0x8, R20 ;  /* 0x00000008020a7825 */ /* 0x000fe400078e0014 */
[----:B------:R0:W-:Y:S02]  /*0c20*/  @!P0 STS.64 [R18], R26 ;  /* 0x0000001a12008388 */ /* 0x0001e40000000a00 */
[----:B------:R-:W-:Y:S01]  /*0c30*/  IMAD.WIDE.U32 R24, R15, 0x8, R22 ;  /* 0x000000080f187825 */ /* 0x000fe200078e0016 */
[----:B------:R-:W-:Y:S06]  /*0c40*/  BAR.SYNC.DEFER_BLOCKING 0x0 ;  /* 0x0000000000007b1d */ /* 0x000fec0000010000 */
[----:B------:R-:W2:Y:S04]  /*0c50*/  LDG.E.64 R8, desc[UR26][R8.64] ;  /* 0x0000001a08087981 */ /* 0x000ea8000c1e1b00 */
[----:B------:R-:W2:Y:S04]  /*0c60*/  LDG.E.64 R10, desc[UR26][R10.64] ;  /* 0x0000001a0a0a7981 */ /* 0x000ea8000c1e1b00 */
[----:B------:R-:W3:Y:S01]  /*0c70*/  LDG.E.64 R24, desc[UR26][R24.64] ;  /* 0x0000001a18187981 */ /* 0x000ee2000c1e1b00 */
[----:B------:R-:W-:Y:S03]  /*0c80*/  BSSY.RECONVERGENT B0, `(.L_x_52) ;  /* 0x000000a000007945 */ /* 0x000fe60003800200 */
[----:B--2---:R0:W-:Y:S04]  /*0c90*/  STS.128 [UR19+0x410], R8 ;  /* 0x00041008ff007988 */ /* 0x0041e80008000c13 */
[----:B------:R0:W-:Y:S04]  /*0ca0*/  STS.64 [R17], RZ ;  /* 0x000000ff11007388 */ /* 0x0001e80000000a00 */
[----:B---3--:R0:W-:Y:S01]  /*0cb0*/  STS.64 [UR19+0x408], R24 ;  /* 0x00040818ff007988 */ /* 0x0081e20008000a13 */
[----:B------:R-:W-:Y:S06]  /*0cc0*/  BAR.SYNC.DEFER_BLOCKING 0x0 ;  /* 0x0000000000007b1d */ /* 0x000fec0000010000 */
[----:B------:R-:W-:Y:S05]  /*0cd0*/  @P0 BRA `(.L_x_53) ;  /* 0x0000000000100947 */ /* 0x000fea0003800000 */
[----:B0-----:R-:W0:Y:S02]  /*0ce0*/  LDC.64 R8, c[0x0][0x388] ;  /* 0x0000e200ff087b82 */ /* 0x001e240000000a00 */
[----:B0-----:R-:W-:-:S06]  /*0cf0*/  IMAD.WIDE R8, R7, 0x8, R8 ;  /* 0x0000000807087825 */ /* 0x001fcc00078e0208 */
[----:B------:R-:W2:Y:S04]  /*0d00*/  LDG.E.64 R8, desc[UR26][R8.64] ;  /* 0x0000001a08087981 */ /* 0x000ea8000c1e1b00 */
[----:B--2---:R1:W-:Y:S02]  /*0d10*/  STS.64 [R17], R8 ;  /* 0x0000000811007388 */ /* 0x0043e40000000a00 */
.L_x_53:
[----:B------:R-:W-:Y:S05]  /*0d20*/  BSYNC.RECONVERGENT B0 ;  /* 0x0000000000007941 */ /* 0x000fea0003800200 */
.L_x_52:
[----:B------:R-:W-:Y:S06]  /*0d30*/  BAR.SYNC.DEFER_BLOCKING 0x0 ;  /* 0x0000000000007b1d */ /* 0x000fec0000010000 */
[----:B------:R-:W-:Y:S04]  /*0d40*/  BSSY.RECONVERGENT B0, `(.L_x_54) ;  /* 0x000000c000007945 */ /* 0x000fe80003800200 */
[----:B------:R-:W-:Y:S05]  /*0d50*/  @P0 BRA `(.L_x_55) ;  /* 0x0000000000280947 */ /* 0x000fea0003800000 */
[----:B01----:R-:W-:Y:S04]  /*0d60*/  LDS.64 R8, [UR19] ;  /* 0x00000013ff087984 */ /* 0x003fe80008000a00 */
[----:B------:R-:W0:Y:S04]  /*0d70*/  LDS.64 R24, [UR19+0x408] ;  /* 0x00040813ff187984 */ /* 0x000e280008000a00 */
[----:B------:R-:W1:Y:S01]  /*0d80*/  LDS.64 R26, [R17] ;  /* 0x00000000111a7984 */ /* 0x000e620000000a00 */
[----:B0-----:R-:W-:-:S03]  /*0d90*/  DMUL R24, R8, R24 ;  /* 0x0000001808187228 */ /* 0x001fc60000000000 */
[----:B------:R-:W0:Y:S05]  /*0da0*/  LDS.128 R8, [UR19+0x410] ;  /* 0x00041013ff087984 */ /* 0x000e2a0008000c00 */
[----:B-1----:R-:W-:Y:S02]  /*0db0*/  DMUL R26, R24, R26 ;  /* 0x0000001a181a7228 */ /* 0x002fe40000000000 */
[----:B------:R-:W1:Y:S06]  /*0dc0*/  LDS.64 R24, [R18] ;  /* 0x0000000012187984 */ /* 0x000e6c0000000a00 */
[----:B0-----:R-:W-:-:S08]  /*0dd0*/  DMUL R8, R26, R8 ;  /* 0x000000081a087228 */ /* 0x001fd00000000000 */
[----:B-1----:R-:W-:-:S07]  /*0de0*/  DFMA R8, R8, R10, R24 ;  /* 0x0000000a0808722b */ /* 0x002fce0000000018 */
[----:B------:R2:W-:Y:S04]  /*0df0*/  STS.64 [R18], R8 ;  /* 0x0000000812007388 */ /* 0x0005e80000000a00 */
.L_x_55:
[----:B------:R-:W-:Y:S05]  /*0e00*/  BSYNC.RECONVERGENT B0 ;  /* 0x0000000000007941 */ /* 0x000fea0003800200 */
.L_x_54:
[----:B012---:R-:W0:Y:S01]  /*0e10*/  LDC R8, c[0x0][0x3b8] ;  /* 0x0000ee00ff087b82 */ /* 0x007e220000000800 */
[----:B------:R-:W-:Y:S01]  /*0e20*/  UIADD3 UR7, UPT, UPT, UR7, 0x4, URZ ;  /* 0x0000000407077890 */ /* 0x000fe2000fffe0ff */
[----:B------:R-:W-:Y:S01]  /*0e30*/  VIADD R15, R15, 0x4 ;  /* 0x000000040f0f7836 */ /* 0x000fe20000000000 */
[----:B------:R-:W-:Y:S01]  /*0e40*/  IADD3 R4, PT, PT, R4, UR29, RZ ;  /* 0x0000001d04047c10 */ /* 0x000fe2000fffe0ff */
[----:B------:R-:W-:Y:S01]  /*0e50*/  VIADD R14, R14, UR29 ;  /* 0x0000001d0e0e7c36 */ /* 0x000fe20008000000 */
[----:B------:R-:W-:Y:S01]  /*0e60*/  UISETP.NE.AND UP0, UPT, UR7, URZ, UPT ;  /* 0x000000ff0700728c */ /* 0x000fe2000bf05270 */
[----:B------:R-:W-:Y:S01]  /*0e70*/  IADD3 R5, PT, PT, R5, UR16, RZ ;  /* 0x0000001005057c10 */ /* 0x000fe2000fffe0ff */
[----:B------:R-:W-:Y:S01]  /*0e80*/  VIADD R2, R2, UR16 ;  /* 0x0000001002027c36 */ /* 0x000fe20008000000 */
[----:B------:R-:W-:Y:S01]  /*0e90*/  IADD3 R3, PT, PT, R3, UR16, RZ ;  /* 0x0000001003037c10 */ /* 0x000fe2000fffe0ff */
[----:B------:R-:W-:Y:S02]  /*0ea0*/  UIMAD.WIDE.U32 UR8, UR29, 0x8, UR8 ;  /* 0x000000081d0878a5 */ /* 0x000fe4000f8e0008 */
[----:B------:R-:W-:Y:S01]  /*0eb0*/  IADD3 R16, PT, PT, R16, UR29, RZ ;  /* 0x0000001d10107c10 */ /* 0x000fe2000fffe0ff */
[----:B------:R-:W-:Y:S01]  /*0ec0*/  UIMAD.WIDE.U32 UR10, UR16, 0x8, UR10 ;  /* 0x00000008100a78a5 */ /* 0x000fe2000f8e000a */
[C---:B0-----:R-:W-:Y:S01]  /*0ed0*/  LEA R13, R8.reuse, R13, 0x2 ;  /* 0x0000000d080d7211 */ /* 0x041fe200078e10ff */
[C---:B------:R-:W-:Y:S01]  /*0ee0*/  IMAD R12, R8.reuse, 0x4, R12 ;  /* 0x00000004080c7824 */ /* 0x040fe200078e020c */
[----:B------:R-:W-:-:S02]  /*0ef0*/  LEA R7, R8, R7, 0x2 ;  /* 0x0000000708077211 */ /* 0x000fc400078e10ff */
[----:B------:R-:W-:Y:S01]  /*0f00*/  LEA R6, R8, R6, 0x2 ;  /* 0x0000000608067211 */ /* 0x000fe200078e10ff */
[----:B------:R-:W-:Y:S06]  /*0f10*/  BAR.SYNC.DEFER_BLOCKING 0x0 ;  /* 0x0000000000007b1d */ /* 0x000fec0000010000 */
[----:B------:R-:W-:Y:S05]  /*0f20*/  BRA.U UP0, `(.L_x_56) ;  /* 0xfffffff500e07547 */ /* 0x000fea000b83ffff */
[----:B------:R-:W0:Y:S02]  /*0f30*/  LDCU UR7, c[0x0][0x3b4] ;  /* 0x00007680ff0777ac */ /* 0x000e240008000800 */
[----:B0-----:R-:W-:-:S12]  /*0f40*/  ULOP3.LUT UR7, UR7, 0x7ffffffc, URZ, 0xc0, !UPT ;  /* 0x7ffffffc07077892 */ /* 0x001fd8000f8ec0ff */
.L_x_51:
[----:B------:R-:W-:-:S09]  /*0f50*/  UISETP.NE.AND UP0, UPT, UR14, URZ, UPT ;  /* 0x000000ff0e00728c */ /* 0x000fd2000bf05270 */
[----:B------:R-:W-:Y:S05]  /*0f60*/  BRA.U !UP0, `(.L_x_50) ;  /* 0x0000000908447547 */ /* 0x000fea000b800000 */
[----:B------:R-:W1:Y:S01]  /*0f70*/  LDCU.64 UR34, c[0x0][0x3b8] ;  /* 0x00007700ff2277ac */ /* 0x000e620008000a00 */
[----:B------:R-:W2:Y:S01]  /*0f80*/  LDCU UR31, c[0x0][0x3c0] ;  /* 0x00007800ff1f77ac */ /* 0x000ea20008000800 */
[----:B------:R-:W3:Y:S01]  /*0f90*/  LDCU.128 UR8, c[0x0][0x390] ;  /* 0x00007200ff0877ac */ /* 0x000ee20008000c00 */
[----:B------:R-:W4:Y:S01]  /*0fa0*/  LDCU.64 UR20, c[0x0][0x3a0] ;  /* 0x00007400ff1477ac */ /* 0x000f220008000a00 */
[----:B------:R-:W-:Y:S02]  /*0fb0*/  UIADD3 UR28, UPT, UPT, UR32, UR7, URZ ;  /* 0x00000007201c7290 */ /* 0x000fe4000fffe0ff */
[----:B-1----:R-:W-:-:S04]  /*0fc0*/  UIMAD UR22, UR7, UR35, UR5 ;  /* 0x00000023071672a4 */ /* 0x002fc8000f8e0205 */
[----:B--2---:R-:W-:Y:S02]  /*0fd0*/  UIMAD UR24, UR22, UR31, UR4 ;  /* 0x0000001f161872a4 */ /* 0x004fe4000f8e0204 */
[----:B---3--:R-:W-:Y:S02]  /*0fe0*/  UIMAD.WIDE.U32 UR22, UR22, 0x8, UR10 ;  /* 0x00000008161678a5 */ /* 0x008fe4000f8e000a */
[----:B------:R-:W-:Y:S02]  /*0ff0*/  UIMAD.WIDE.U32 UR36, UR28, 0x8, UR8 ;  /* 0x000000081c2478a5 */ /* 0x000fe4000f8e0008 */
[----:B----4-:R-:W-:Y:S02]  /*1000*/  UIMAD.WIDE.U32 UR24, UR24, 0x8, UR20 ;  /* 0x00000008181878a5 */ /* 0x010fe4000f8e0014 */
[----:B------:R-:W-:Y:S02]  /*1010*/  MOV R4, UR22 ;  /* 0x0000001600047c02 */ /* 0x000fe40008000f00 */
[----:B------:R-:W-:Y:S01]  /*1020*/  MOV R5, UR23 ;  /* 0x0000001700057c02 */ /* 0x000fe20008000f00 */
[----:B------:R-:W-:Y:S01]  /*1030*/  IMAD.U32 R9, RZ, RZ, UR37 ;  /* 0x00000025ff097e24 */ /* 0x000fe2000f8e00ff */
[----:B------:R-:W-:Y:S01]  /*1040*/  MOV R7, UR25 ;  /* 0x0000001900077c02 */ /* 0x000fe20008000f00 */
[----:B------:R-:W-:Y:S01]  /*1050*/  IMAD.U32 R6, RZ, RZ, UR24 ;  /* 0x00000018ff067e24 */ /* 0x000fe2000f8e00ff */
[----:B------:R-:W-:-:S02]  /*1060*/  MOV R8, UR36 ;  /* 0x0000002400087c02 */ /* 0x000fc40008000f00 */
[----:B------:R-:W2:Y:S04]  /*1070*/  LDG.E.64 R4, desc[UR26][R4.64] ;  /* 0x0000001a04047981 */ /* 0x000ea8000c1e1b00 */
[----:B------:R-:W2:Y:S04]  /*1080*/  LDG.E.64 R6, desc[UR26][R6.64] ;  /* 0x0000001a06067981 */ /* 0x000ea8000c1e1b00 */
[----:B------:R-:W3:Y:S01]  /*1090*/  LDG.E.64 R8, desc[UR26][R8.64] ;  /* 0x0000001a08087981 */ /* 0x000ee2000c1e1b00 */
[----:B------:R-:W1:Y:S01]  /*10a0*/  S2UR UR22, SR_CgaCtaId ;  /* 0x00000000001679c3 */ /* 0x000e620000008800 */
[----:B0-----:R-:W-:Y:S01]  /*10b0*/  MOV R3, UR6 ;  /* 0x0000000600037c02 */ /* 0x001fe20008000f00 */
[----:B------:R-:W-:Y:S01]  /*10c0*/  UMOV UR19, 0x400 ;  /* 0x0000040000137882 */ /* 0x000fe20000000000 */
[----:B------:R-:W0:Y:S01]  /*10d0*/  S2R R2, SR_TID.X ;  /* 0x0000000000027919 */ /* 0x000e220000002100 */
[----:B------:R-:W-:Y:S01]  /*10e0*/  BSSY.RECONVERGENT B0, `(.L_x_57) ;  /* 0x000000f000007945 */ /* 0x000fe20003800200 */
[----:B-1----:R-:W-:Y:S01]  /*10f0*/  ULEA UR30, UR22, UR19, 0x18 ;  /* 0x00000013161e7291 */ /* 0x002fe2000f8ec0ff */
[----:B0-----:R-:W-:Y:S01]  /*1100*/  LEA R2, R3, R2, 0x7 ;  /* 0x0000000203027211 */ /* 0x001fe200078e38ff */
[----:B------:R-:W-:-:S03]  /*1110*/  IMAD.U32 R3, RZ, RZ, UR28 ;  /* 0x0000001cff037e24 */ /* 0x000fc6000f8e00ff */
[----:B------:R-:W-:Y:S01]  /*1120*/  ISETP.GE.U32.AND P0, PT, R2, UR34, PT ;  /* 0x0000002202007c0c */ /* 0x000fe2000bf06070 */
[----:B------:R-:W-:-:S03]  /*1130*/  IMAD R3, R3, UR34, R2 ;  /* 0x0000002203037c24 */ /* 0x000fc6000f8e0202 */
        /* <DEDUP_REMOVED lines=9> */
.L_x_58:
[----:B------:R-:W-:Y:S05]  /*11d0*/  BSYNC.RECONVERGENT B0 ;  /* 0x0000000000007941 */ /* 0x000fea0003800200 */
.L_x_57:
[----:B------:R-:W-:Y:S06]  /*11e0*/  BAR.SYNC.DEFER_BLOCKING 0x0 ;  /* 0x0000000000007b1d */ /* 0x000fec0000010000 */
[----:B------:R-:W-:Y:S04]  /*11f0*/  BSSY.RECONVERGENT B0, `(.L_x_59) ;  /* 0x000000c000007945 */ /* 0x000fe80003800200 */
[----:B------:R-:W-:Y:S05]  /*1200*/  @P0 BRA `(.L_x_60) ;  /* 0x0000000000280947 */ /* 0x000fea0003800000 */
[----:B0-----:R-:W-:Y:S04]  /*1210*/  LDS.64 R8, [UR30] ;  /* 0x0000001eff087984 */ /* 0x001fe80008000a00 */
[----:B------:R-:W0:Y:S04]  /*1220*/  LDS.64 R10, [UR30+0x408] ;  /* 0x0004081eff0a7984 */ /* 0x000e280008000a00 */
[----:B------:R-:W2:Y:S04]  /*1230*/  LDS.64 R12, [R17] ;  /* 0x00000000110c7984 */ /* 0x000ea80000000a00 */
[----:B-1----:R-:W1:Y:S04]  /*1240*/  LDS.128 R4, [UR30+0x410] ;  /* 0x0004101eff047984 */ /* 0x002e680008000c00 */
[----:B------:R-:W3:Y:S01]  /*1250*/  LDS.64 R14, [R18] ;  /* 0x00000000120e7984 */ /* 0x000ee20000000a00 */
[----:B0-----:R-:W-:-:S08]  /*1260*/  DMUL R8, R8, R10 ;  /* 0x0000000a08087228 */ /* 0x001fd00000000000 */
[----:B--2---:R-:W-:-:S08]  /*1270*/  DMUL R8, R8, R12 ;  /* 0x0000000c08087228 */ /* 0x004fd00000000000 */
[----:B-1----:R-:W-:-:S08]  /*1280*/  DMUL R4, R8, R4 ;  /* 0x0000000408047228 */ /* 0x002fd00000000000 */
[----:B---3--:R-:W-:-:S07]  /*1290*/  DFMA R4, R4, R6, R14 ;  /* 0x000000060404722b */ /* 0x008fce000000000e */
[----:B------:R2:W-:Y:S04]  /*12a0*/  STS.64 [R18], R4 ;  /* 0x0000000412007388 */ /* 0x0005e80000000a00 */
.L_x_60:
[----:B------:R-:W-:Y:S05]  /*12b0*/  BSYNC.RECONVERGENT B0 ;  /* 0x0000000000007941 */ /* 0x000fea0003800200 */
.L_x_59:
[----:B------:R-:W-:Y:S01]  /*12c0*/  BAR.SYNC.DEFER_BLOCKING 0x0 ;  /* 0x0000000000007b1d */ /* 0x000fe20000010000 */
[----:B------:R-:W-:-:S09]  /*12d0*/  UISETP.NE.AND UP0, UPT, UR14, 0x1, UPT ;  /* 0x000000010e00788c */ /* 0x000fd2000bf05270 */
[----:B------:R-:W-:Y:S05]  /*12e0*/  BRA.U !UP0, `(.L_x_50) ;  /* 0x0000000508647547 */ /* 0x000fea000b800000 */
[----:B------:R-:W-:Y:S02]  /*12f0*/  UIMAD UR7, UR7, UR35, UR5 ;  /* 0x00000023070772a4 */ /* 0x000fe4000f8e0205 */
[----:B------:R-:W-:Y:S02]  /*1300*/  UIADD3 UR24, UPT, UPT, UR28, 0x1, URZ ;  /* 0x000000011c187890 */ /* 0x000fe4000fffe0ff */
[----:B------:R-:W-:Y:S02]  /*1310*/  UIADD3 UR7, UPT, UPT, UR7, UR35, URZ ;  /* 0x0000002307077290 */ /* 0x000fe4000fffe0ff */
[----:B------:R-:W-:Y:S02]  /*1320*/  UIMAD.WIDE.U32 UR24, UR24, 0x8, UR8 ;  /* 0x00000008181878a5 */ /* 0x000fe4000f8e0008 */
[----:B------:R-:W-:Y:S02]  /*1330*/  UIMAD UR22, UR7, UR31, UR4 ;  /* 0x0000001f071672a4 */ /* 0x000fe4000f8e0204 */
[----:B------:R-:W-:-:S02]  /*1340*/  UIMAD.WIDE.U32 UR36, UR7, 0x8, UR10 ;  /* 0x00000008072478a5 */ /* 0x000fc4000f8e000a */
[----:B------:R-:W-:Y:S01]  /*1350*/  UIMAD.WIDE.U32 UR22, UR22, 0x8, UR20 ;  /* 0x00000008161678a5 */ /* 0x000fe2000f8e0014 */
[----:B0-----:R-:W-:Y:S01]  /*1360*/  MOV R8, UR24 ;  /* 0x0000001800087c02 */ /* 0x001fe20008000f00 */
[----:B------:R-:W-:Y:S02]  /*1370*/  IMAD.U32 R9, RZ, RZ, UR25 ;  /* 0x00000019ff097e24 */ /* 0x000fe4000f8e00ff */
[----:B-12---:R-:W-:Y:S02]  /*1380*/  MOV R4, UR36 ;  /* 0x0000002400047c02 */ /* 0x006fe40008000f00 */
[----:B------:R-:W-:Y:S01]  /*1390*/  MOV R5, UR37 ;  /* 0x0000002500057c02 */ /* 0x000fe20008000f00 */
[----:B------:R-:W-:Y:S01]  /*13a0*/  IMAD.U32 R6, RZ, RZ, UR22 ;  /* 0x00000016ff067e24 */ /* 0x000fe2000f8e00ff */
[----:B------:R-:W-:Y:S01]  /*13b0*/  MOV R7, UR23 ;  /* 0x0000001700077c02 */ /* 0x000fe20008000f00 */
[----:B------:R-:W2:Y:S04]  /*13c0*/  LDG.E.64 R8, desc[UR26][R8.64] ;  /* 0x0000001a08087981 */ /* 0x000ea8000c1e1b00 */
[----:B------:R-:W3:Y:S04]  /*13d0*/  LDG.E.64 R4, desc[UR26][R4.64] ;  /* 0x0000001a04047981 */ /* 0x000ee8000c1e1b00 */
[----:B------:R-:W3:Y:S01]  /*13e0*/  LDG.E.64 R6, desc[UR26][R6.64] ;  /* 0x0000001a06067981 */ /* 0x000ee2000c1e1b00 */
[----:B------:R-:W-:Y:S01]  /*13f0*/  MOV R3, UR28 ;  /* 0x0000001c00037c02 */ /* 0x000fe20008000f00 */
[----:B------:R-:W-:Y:S04]  /*1400*/  BSSY.RECONVERGENT B0, `(.L_x_61) ;  /* 0x000000c000007945 */ /* 0x000fe80003800200 */
[----:B------:R-:W-:-:S05]  /*1410*/  IMAD R2, R3, UR34, R2 ;  /* 0x0000002203027c24 */ /* 0x000fca000f8e0202 */
[----:B------:R-:W-:Y:S01]  /*1420*/  IADD3 R2, PT, PT, R2, UR34, RZ ;  /* 0x0000002202027c10 */ /* 0x000fe2000fffe0ff */
[----:B---3--:R0:W-:Y:S04]  /*1430*/  STS.128 [UR30+0x410], R4 ;  /* 0x00041004ff007988 */ /* 0x0081e80008000c1e */
[----:B------:R0:W-:Y:S04]  /*1440*/  STS.64 [R17], RZ ;  /* 0x000000ff11007388 */ /* 0x0001e80000000a00 */
[----:B--2---:R0:W-:Y:S01]  /*1450*/  STS.64 [UR30+0x408], R8 ;  /* 0x00040808ff007988 */ /* 0x0041e20008000a1e */
[----:B------:R-:W-:Y:S06]  /*1460*/  BAR.SYNC.DEFER_BLOCKING 0x0 ;  /* 0x0000000000007b1d */ /* 0x000fec0000010000 */
[----:B------:R-:W-:Y:S05]  /*1470*/  @P0 BRA `(.L_x_62) ;  /* 0x0000000000100947 */ /* 0x000fea0003800000 */
[----:B0-----:R-:W0:Y:S02]  /*1480*/  LDC.64 R4, c[0x0][0x388] ;  /* 0x0000e200ff047b82 */ /* 0x001e240000000a00 */
[----:B0-----:R-:W-:-:S06]  /*1490*/  IMAD.WIDE R4, R2, 0x8, R4 ;  /* 0x0000000802047825 */ /* 0x001fcc00078e0204 */
[----:B------:R-:W2:Y:S04]  /*14a0*/  LDG.E.64 R4, desc[UR26][R4.64] ;  /* 0x0000001a04047981 */ /* 0x000ea8000c1e1b00 */
[----:B--2---:R1:W-:Y:S02]  /*14b0*/  STS.64 [R17], R4 ;  /* 0x0000000411007388 */ /* 0x0043e40000000a00 */
.L_x_62:
[----:B------:R-:W-:Y:S05]  /*14c0*/  BSYNC.RECONVERGENT B0 ;  /* 0x0000000000007941 */ /* 0x000fea0003800200 */
.L_x_61:
        /* <DEDUP_REMOVED lines=13> */
.L_x_64:
[----:B------:R-:W-:Y:S05]  /*15a0*/  BSYNC.RECONVERGENT B0 ;  /* 0x0000000000007941 */ /* 0x000fea0003800200 */
.L_x_63:
[----:B------:R-:W-:Y:S01]  /*15b0*/  BAR.SYNC.DEFER_BLOCKING 0x0 ;  /* 0x0000000000007b1d */ /* 0x000fe20000010000 */
[----:B------:R-:W-:-:S09]  /*15c0*/  UISETP.NE.AND UP0, UPT, UR14, 0x2, UPT ;  /* 0x000000020e00788c */ /* 0x000fd2000bf05270 */
[----:B------:R-:W-:Y:S05]  /*15d0*/  BRA.U !UP0, `(.L_x_50) ;  /* 0x0000000108a87547 */ /* 0x000fea000b800000 */
[----:B------:R-:W-:Y:S02]  /*15e0*/  UIADD3 UR7, UPT, UPT, UR7, UR35, URZ ;  /* 0x0000002307077290 */ /* 0x000fe4000fffe0ff */
[----:B------:R-:W-:Y:S02]  /*15f0*/  UIADD3 UR22, UPT, UPT, UR28, 0x2, URZ ;  /* 0x000000021c167890 */ /* 0x000fe4000fffe0ff */
[----:B------:R-:W-:Y:S02]  /*1600*/  UIMAD UR19, UR7, UR31, UR4 ;  /* 0x0000001f071372a4 */ /* 0x000fe4000f8e0204 */
[----:B------:R-:W-:Y:S02]  /*1610*/  UIMAD.WIDE.U32 UR10, UR7, 0x8, UR10 ;  /* 0x00000008070a78a5 */ /* 0x000fe4000f8e000a */
[----:B------:R-:W-:Y:S02]  /*1620*/  UIMAD.WIDE.U32 UR20, UR19, 0x8, UR20 ;  /* 0x00000008131478a5 */ /* 0x000fe4000f8e0014 */
[----:B------:R-:W-:-:S02]  /*1630*/  UIMAD.WIDE.U32 UR8, UR22, 0x8, UR8 ;  /* 0x00000008160878a5 */ /* 0x000fc4000f8e0008 */
[----:B012---:R-:W-:Y:S01]  /*1640*/  IMAD.U32 R4, RZ, RZ, UR10 ;  /* 0x0000000aff047e24 */ /* 0x007fe2000f8e00ff */
[----:B------:R-:W-:Y:S01]  /*1650*/  MOV R5, UR11 ;  /* 0x0000000b00057c02 */ /* 0x000fe20008000f00 */
[----:B------:R-:W-:Y:S01]  /*1660*/  IMAD.U32 R7, RZ, RZ, UR21 ;  /* 0x00000015ff077e24 */ /* 0x000fe2000f8e00ff */
[----:B------:R-:W-:Y:S02]  /*1670*/  MOV R6, UR20 ;  /* 0x0000001400067c02 */ /* 0x000fe40008000f00 */
[----:B------:R-:W-:Y:S02]  /*1680*/  MOV R8, UR8 ;  /* 0x0000000800087c02 */ /* 0x000fe40008000f00 */
[----:B------:R-:W-:Y:S01]  /*1690*/  MOV R9, UR9 ;  /* 0x0000000900097c02 */ /* 0x000fe20008000f00 */
        /* <DEDUP_REMOVED lines=9> */
[----:B0-----:R-:W0:Y:S01]  /*1730*/  LDC.64 R4, c[0x0][0x388] ;  /* 0x0000e200ff047b82 */ /* 0x001e220000000a00 */
[----:B------:R-:W-:-:S04]  /*1740*/  VIADD R3, R2, UR34 ;  /* 0x0000002202037c36 */ /* 0x000fc80008000000 */
[----:B0-----:R-:W-:-:S06]  /*1750*/  IMAD.WIDE R2, R3, 0x8, R4 ;  /* 0x0000000803027825 */ /* 0x001fcc00078e0204 */
[----:B------:R-:W2:Y:S04]  /*1760*/  LDG.E.64 R2, desc[UR26][R2.64] ;  /* 0x0000001a02027981 */ /* 0x000ea8000c1e1b00 */
[----:B--2---:R1:W-:Y:S02]  /*1770*/  STS.64 [R17], R2 ;  /* 0x0000000211007388 */ /* 0x0043e40000000a00 */
.L_x_66:
[----:B------:R-:W-:Y:S05]  /*1780*/  BSYNC.RECONVERGENT B0 ;  /* 0x0000000000007941 */ /* 0x000fea0003800200 */
.L_x_65:
[----:B------:R-:W-:Y:S06]  /*1790*/  BAR.SYNC.DEFER_BLOCKING 0x0 ;  /* 0x0000000000007b1d */ /* 0x000fec0000010000 */
[----:B------:R-:W-:Y:S04]  /*17a0*/  BSSY.RECONVERGENT B0, `(.L_x_67) ;  /* 0x000000c000007945 */ /* 0x000fe80003800200 */
[----:B------:R-:W-:Y:S05]  /*17b0*/  @P0 BRA `(.L_x_68) ;  /* 0x0000000000280947 */ /* 0x000fea0003800000 */
[----:B-1----:R-:W-:Y:S04]  /*17c0*/  LDS.64 R2, [UR30] ;  /* 0x0000001eff027984 */ /* 0x002fe80008000a00 */
[----:B0-----:R-:W0:Y:S04]  /*17d0*/  LDS.64 R8, [UR30+0x408] ;  /* 0x0004081eff087984 */ /* 0x001e280008000a00 */
[----:B------:R-:W1:Y:S04]  /*17e0*/  LDS.64 R10, [R17] ;  /* 0x00000000110a7984 */ /* 0x000e680000000a00 */
[----:B------:R-:W2:Y:S04]  /*17f0*/  LDS.128 R4, [UR30+0x410] ;  /* 0x0004101eff047984 */ /* 0x000ea80008000c00 */
[----:B------:R-:W3:Y:S01]  /*1800*/  LDS.64 R12, [R18] ;  /* 0x00000000120c7984 */ /* 0x000ee20000000a00 */
[----:B0-----:R-:W-:-:S08]  /*1810*/  DMUL R2, R2, R8 ;  /* 0x0000000802027228 */ /* 0x001fd00000000000 */
[----:B-1----:R-:W-:-:S08]  /*1820*/  DMUL R2, R2, R10 ;  /* 0x0000000a02027228 */ /* 0x002fd00000000000 */
[----:B--2---:R-:W-:-:S08]  /*1830*/  DMUL R2, R2, R4 ;  /* 0x0000000402027228 */ /* 0x004fd00000000000 */
[----:B---3--:R-:W-:-:S07]  /*1840*/  DFMA R2, R2, R6, R12 ;  /* 0x000000060202722b */ /* 0x008fce000000000c */
[----:B------:R2:W-:Y:S04]  /*1850*/  STS.64 [R18], R2 ;  /* 0x0000000212007388 */ /* 0x0005e80000000a00 */
.L_x_68:
[----:B------:R-:W-:Y:S05]  /*1860*/  BSYNC.RECONVERGENT B0 ;  /* 0x0000000000007941 */ /* 0x000fea0003800200 */
.L_x_67:
[----:B------:R-:W-:Y:S06]  /*1870*/  BAR.SYNC.DEFER_BLOCKING 0x0 ;  /* 0x0000000000007b1d */ /* 0x000fec0000010000 */
.L_x_50:
[----:B-12---:R-:W1:Y:S01]  /*1880*/  S2R R2, SR_TID.X ;  /* 0x0000000000027919 */ /* 0x006e620000002100 */
[----:B------:R-:W2:Y:S01]  /*1890*/  LDCU UR7, c[0x0][0x3c0] ;  /* 0x00007800ff0777ac */ /* 0x000ea20008000800 */
[----:B0-----:R-:W-:Y:S01]  /*18a0*/  MOV R3, UR6 ;  /* 0x0000000600037c02 */ /* 0x001fe20008000f00 */
[----:B------:R-:W-:Y:S01]  /*18b0*/  BSSY.RECONVERGENT B0, `(.L_x_69) ;  /* 0x0000011000007945 */ /* 0x000fe20003800200 */
[----:B------:R-:W2:Y:S02]  /*18c0*/  LDCU UR8, c[0x0][0x3b8] ;  /* 0x00007700ff0877ac */ /* 0x000ea40008000800 */
[----:B--2---:R-:W-:Y:S01]  /*18d0*/  UIADD3 UR7, UPT, UPT, UR7, -0x1, UR8 ;  /* 0xffffffff07077890 */ /* 0x004fe2000fffe008 */
[----:B-1----:R-:W-:-:S05]  /*18e0*/  IADD3 R2, PT, PT, R2, UR4, RZ ;  /* 0x0000000402027c10 */ /* 0x002fca000fffe0ff */
[----:B------:R-:W-:-:S05]  /*18f0*/  IMAD R2, R3, 0x80, R2 ;  /* 0x0000008003027824 */ /* 0x000fca00078e0202 */
[----:B------:R-:W-:-:S13]  /*1900*/  ISETP.GE.AND P0, PT, R2, UR7, PT ;  /* 0x0000000702007c0c */ /* 0x000fda000bf06270 */
[----:B------:R-:W-:Y:S05]  /*1910*/  @P0 BRA `(.L_x_70) ;  /* 0x0000000000280947 */ /* 0x000fea0003800000 */
[----:B------:R-:W0:Y:S01]  /*1920*/  LDCU UR7, c[0x0][0x3bc] ;  /* 0x00007780ff0777ac */ /* 0x000e220008000800 */
[----:B------:R-:W1:Y:S01]  /*1930*/  LDC.64 R4, c[0x0][0x380] ;  /* 0x0000e000ff047b82 */ /* 0x000e620000000a00 */
[----:B------:R-:W-:Y:S02]  /*1940*/  IADD3 R2, PT, PT, R2, UR15, RZ ;  /* 0x0000000f02027c10 */ /* 0x000fe4000fffe0ff */
[----:B0-----:R-:W-:-:S05]  /*1950*/  MOV R3, UR7 ;  /* 0x0000000700037c02 */ /* 0x001fca0008000f00 */
[----:B------:R-:W-:-:S04]  /*1960*/  IMAD R3, R2, R3, UR5 ;  /* 0x0000000502037e24 */ /* 0x000fc8000f8e0203 */
[----:B-1----:R-:W-:Y:S02]  /*1970*/  IMAD.WIDE R4, R3, 0x8, R4 ;  /* 0x0000000803047825 */ /* 0x002fe400078e0204 */
[----:B------:R-:W0:Y:S04]  /*1980*/  LDS.64 R2, [R18] ;  /* 0x0000000012027984 */ /* 0x000e280000000a00 */
[----:B------:R-:W0:Y:S02]  /*1990*/  LDG.E.64 R6, desc[UR26][R4.64] ;  /* 0x0000001a04067981 */ /* 0x000e24000c1e1b00 */
[----:B0-----:R-:W-:-:S07]  /*19a0*/  DADD R2, R2, R6 ;  /* 0x0000000002027229 */ /* 0x001fce0000000006 */
[----:B------:R0:W-:Y:S04]  /*19b0*/  STG.E.64 desc[UR26][R4.64], R2 ;  /* 0x0000000204007986 */ /* 0x0001e8000c101b1a */
.L_x_70:
[----:B------:R-:W-:Y:S05]  /*19c0*/  BSYNC.RECONVERGENT B0 ;  /* 0x0000000000007941 */ /* 0x000fea0003800200 */
.L_x_69:
[----:B0-----:R-:W-:Y:S01]  /*19d0*/  I2FP.F32.S32 R2, UR8 ;  /* 0x0000000800027c45 */ /* 0x001fe20008201400 */
[----:B------:R-:W-:Y:S01]  /*19e0*/  UIADD3 UR6, UPT, UPT, UR6, 0x1, URZ ;  /* 0x0000000106067890 */ /* 0x000fe2000fffe0ff */
[----:B------:R-:W-:Y:S03]  /*19f0*/  BAR.SYNC.DEFER_BLOCKING 0x0 ;  /* 0x0000000000007b1d */ /* 0x000fe60000010000 */
[----:B------:R-:W-:-:S06]  /*1a00*/  FMUL R2, R2, 0.0078125 ;  /* 0x3c00000002027820 */ /* 0x000fcc0000400000 */
[----:B------:R-:W0:Y:S02]  /*1a10*/  F2I.CEIL.NTZ R2, R2 ;  /* 0x0000000200027305 */ /* 0x000e24000020b100 */
[----:B0-----:R-:W-:-:S13]  /*1a20*/  ISETP.NE.AND P0, PT, R2, UR6, PT ;  /* 0x0000000602007c0c */ /* 0x001fda000bf05270 */
[----:B------:R-:W-:Y:S05]  /*1a30*/  @P0 BRA `(.L_x_71) ;  /* 0xffffffe800440947 */ /* 0x000fea000383ffff */
.L_x_49:
[----:B------:R-:W0:Y:S01]  /*1a40*/  LDCU UR6, c[0x0][0x3bc] ;  /* 0x00007780ff0677ac */ /* 0x000e220008000800 */
[----:B------:R-:W-:-:S04]  /*1a50*/  UIADD3 UR5, UPT, UPT, UR5, 0x1, URZ ;  /* 0x0000000105057890 */ /* 0x000fc8000fffe0ff */
[----:B0-----:R-:W-:-:S09]  /*1a60*/  UISETP.NE.AND UP0, UPT, UR5, UR6, UPT ;  /* 0x000000060500728c */ /* 0x001fd2000bf05270 */
[----:B------:R-:W-:Y:S05]  /*1a70*/  BRA.U UP0, `(.L_x_72) ;  /* 0xffffffe500f47547 */ /* 0x000fea000b83ffff */
.L_x_48:
[----:B------:R-:W1:Y:S01]  /*1a80*/  LDCU UR5, c[0x0][0x3c0] ;  /* 0x00007800ff0577ac */ /* 0x000e620008000800 */
[----:B------:R-:W-:-:S04]  /*1a90*/  UIADD3 UR4, UPT, UPT, UR4, 0x1, URZ ;  /* 0x0000000104047890 */ /* 0x000fc8000fffe0ff */
[----:B-1----:R-:W-:-:S09]  /*1aa0*/  UISETP.NE.AND UP0, UPT, UR4, UR5, UPT ;  /* 0x000000050400728c */ /* 0x002fd2000bf05270 */
[----:B------:R-:W-:Y:S05]  /*1ab0*/  BRA.U UP0, `(.L_x_73) ;  /* 0xffffffe500d47547 */ /* 0x000fea000b83ffff */
[----:B------:R-:W-:Y:S05]  /*1ac0*/  EXIT ;  /* 0x000000000000794d */ /* 0x000fea0003800000 */
.L_x_74:
        /* <DEDUP_REMOVED lines=11> */
.L_x_79:


//--------------------- .nv.shared._Z9calc_trwzPdS_S_S_S_S_S_S_S_S_S_S_iiiiiifbb --------------------------
	.section	.nv.shared._Z9calc_trwzPdS_S_S_S_S_S_S_S_S_S_S_iiiiiifbb,"aw",@nobits
	.sectionflags	@""
	.align	8
.nv.shared._Z9calc_trwzPdS_S_S_S_S_S_S_S_S_S_S_iiiiiifbb:
	.zero		2104


//--------------------- .nv.shared.reserved.0     --------------------------
	.section	.nv.shared.reserved.0,"aw",@nobits
	.weak		__nv_reservedSMEM_offset_0_alias
	.size		__nv_reservedSMEM_offset_0_alias, 0, 64
	.other		__nv_reservedSMEM_offset_0_alias,@"STO_CUDA_RESERVED_SHARED STV_DEFAULT"
__nv_reservedSMEM_offset_0_alias:
	.zero		0
	.zero		64


//--------------------- .nv.shared._Z9calc_tszdPdS_S_S_S_S_S_S_S_S_iiiiifbb --------------------------
	.section	.nv.shared._Z9calc_tszdPdS_S_S_S_S_S_S_S_S_iiiiifbb,"aw",@nobits
	.sectionflags	@""
	.align	8
.nv.shared._Z9calc_tszdPdS_S_S_S_S_S_S_S_S_iiiiifbb:
	.zero		3096


//--------------------- .nv.shared._Z10calc_pwtadPdS_S_S_S_S_iiiii --------------------------
	.section	.nv.shared._Z10calc_pwtadPdS_S_S_S_S_iiiii,"aw",@nobits
	.sectionflags	@""
	.align	8
.nv.shared._Z10calc_pwtadPdS_S_S_S_S_iiiii:
	.zero		3104


//--------------------- .nv.constant0._Z9calc_trwzPdS_S_S_S_S_S_S_S_S_S_S_iiiiiifbb --------------------------
	.section	.nv.constant0._Z9calc_trwzPdS_S_S_S_S_S_S_S_S_S_S_iiiiiifbb,"a",@progbits
	.sectionflags	@""
	.align	4
.nv.constant0._Z9calc_trwzPdS_S_S_S_S_S_S_S_S_S_S_iiiiiifbb:
	.zero		1022


//--------------------- .nv.constant0._Z9calc_tszdPdS_S_S_S_S_S_S_S_S_iiiiifbb --------------------------
	.section	.nv.constant0._Z9calc_tszdPdS_S_S_S_S_S_S_S_S_iiiiifbb,"a",@progbits
	.sectionflags	@""
	.align	4
.nv.constant0._Z9calc_tszdPdS_S_S_S_S_S_S_S_S_iiiiifbb:
	.zero		1002


//--------------------- .nv.constant0._Z10calc_pwtadPdS_S_S_S_S_iiiii --------------------------
	.section	.nv.constant0._Z10calc_pwtadPdS_S_S_S_S_iiiii,"a",@progbits
	.sectionflags	@""
	.align	4
.nv.constant0._Z10calc_pwtadPdS_S_S_S_S_iiiii:
	.zero		964


//--------------------- SYMBOLS --------------------------

	.type		.nv.reservedSmem.offset0,@object
	.size		.nv.reservedSmem.offset0,0x4
	.type		.nv.reservedSmem.cap,@object
	.size		.nv.reservedSmem.cap,0x4
